//
// Generated by NVIDIA NVVM Compiler
//
// Compiler Build ID: CL-36424714
// Cuda compilation tools, release 13.0, V13.0.88
// Based on NVVM 20.0.0
//

.version 9.0
.target sm_100
.address_size 64

	// .globl	_Z12secondKernelPfS_S_S_S_S_iiiiff
.global .align 4 .b8 precalc_xorwow_matrix[102400];
.global .align 4 .b8 precalc_xorwow_offset_matrix[102400];
.global .align 4 .b8 mrg32k3aM1[2304];
.global .align 4 .b8 mrg32k3aM2[2304];
.global .align 4 .b8 mrg32k3aM1SubSeq[2016];
.global .align 4 .b8 mrg32k3aM2SubSeq[2016];
.global .align 4 .b8 mrg32k3aM1Seq[2304];
.global .align 4 .b8 mrg32k3aM2Seq[2304];
.const .align 8 .b8 __cr_lgamma_table[72];

.visible .entry _Z12secondKernelPfS_S_S_S_S_iiiiff(
	.param .u64 .ptr .align 1 _Z12secondKernelPfS_S_S_S_S_iiiiff_param_0,
	.param .u64 .ptr .align 1 _Z12secondKernelPfS_S_S_S_S_iiiiff_param_1,
	.param .u64 .ptr .align 1 _Z12secondKernelPfS_S_S_S_S_iiiiff_param_2,
	.param .u64 .ptr .align 1 _Z12secondKernelPfS_S_S_S_S_iiiiff_param_3,
	.param .u64 .ptr .align 1 _Z12secondKernelPfS_S_S_S_S_iiiiff_param_4,
	.param .u64 .ptr .align 1 _Z12secondKernelPfS_S_S_S_S_iiiiff_param_5,
	.param .u32 _Z12secondKernelPfS_S_S_S_S_iiiiff_param_6,
	.param .u32 _Z12secondKernelPfS_S_S_S_S_iiiiff_param_7,
	.param .u32 _Z12secondKernelPfS_S_S_S_S_iiiiff_param_8,
	.param .u32 _Z12secondKernelPfS_S_S_S_S_iiiiff_param_9,
	.param .f32 _Z12secondKernelPfS_S_S_S_S_iiiiff_param_10,
	.param .f32 _Z12secondKernelPfS_S_S_S_S_iiiiff_param_11
)
{
	.reg .pred 	%p<19>;
	.reg .b32 	%r<119>;
	.reg .b32 	%f<271>;
	.reg .b64 	%rd<211>;

	ld.param.u64 	%rd99, [_Z12secondKernelPfS_S_S_S_S_iiiiff_param_0];
	ld.param.u64 	%rd100, [_Z12secondKernelPfS_S_S_S_S_iiiiff_param_1];
	ld.param.u64 	%rd101, [_Z12secondKernelPfS_S_S_S_S_iiiiff_param_2];
	ld.param.u64 	%rd102, [_Z12secondKernelPfS_S_S_S_S_iiiiff_param_3];
	ld.param.u64 	%rd103, [_Z12secondKernelPfS_S_S_S_S_iiiiff_param_4];
	ld.param.u64 	%rd104, [_Z12secondKernelPfS_S_S_S_S_iiiiff_param_5];
	ld.param.u32 	%r14, [_Z12secondKernelPfS_S_S_S_S_iiiiff_param_6];
	ld.param.u32 	%r15, [_Z12secondKernelPfS_S_S_S_S_iiiiff_param_7];
	ld.param.u32 	%r17, [_Z12secondKernelPfS_S_S_S_S_iiiiff_param_9];
	ld.param.f32 	%f2, [_Z12secondKernelPfS_S_S_S_S_iiiiff_param_10];
	ld.param.f32 	%f3, [_Z12secondKernelPfS_S_S_S_S_iiiiff_param_11];
	cvta.to.global.u64 	%rd105, %rd101;
	cvta.to.global.u64 	%rd106, %rd100;
	cvta.to.global.u64 	%rd107, %rd103;
	cvta.to.global.u64 	%rd108, %rd102;
	cvta.to.global.u64 	%rd1, %rd104;
	cvta.to.global.u64 	%rd109, %rd99;
	mov.u32 	%r18, %ctaid.x;
	mov.u32 	%r19, %ntid.x;
	mov.u32 	%r20, %tid.x;
	mad.lo.s32 	%r21, %r18, %r19, %r20;
	mul.lo.s32 	%r22, %r21, 3;
	mul.wide.s32 	%rd110, %r22, 4;
	add.s64 	%rd201, %rd109, %rd110;
	add.s32 	%r23, %r17, %r22;
	mul.wide.s32 	%rd111, %r17, 4;
	add.s64 	%rd202, %rd201, %rd111;
	mul.wide.s32 	%rd112, %r23, 4;
	add.s64 	%rd178, %rd106, %rd112;
	add.s64 	%rd179, %rd105, %rd110;
	add.s64 	%rd180, %rd179, %rd111;
	add.s32 	%r24, %r14, %r21;
	mul.wide.s32 	%rd113, %r24, 4;
	add.s64 	%rd203, %rd108, %rd113;
	mul.wide.s32 	%rd114, %r21, 4;
	add.s64 	%rd204, %rd107, %rd114;
	setp.lt.s32 	%p1, %r15, 2;
	@%p1 bra 	$L__BB0_26;
	ld.param.u32 	%r112, [_Z12secondKernelPfS_S_S_S_S_iiiiff_param_8];
	mul.wide.s32 	%rd115, %r14, 4;
	add.s64 	%rd205, %rd204, %rd115;
	setp.lt.s32 	%p2, %r112, 1;
	@%p2 bra 	$L__BB0_18;
	ld.param.u32 	%r113, [_Z12secondKernelPfS_S_S_S_S_iiiiff_param_8];
	and.b32  	%r1, %r113, 15;
	and.b32  	%r2, %r113, 7;
	and.b32  	%r3, %r113, 3;
	mov.b32 	%r116, 1;
$L__BB0_3:
	ld.param.u32 	%r114, [_Z12secondKernelPfS_S_S_S_S_iiiiff_param_8];
	setp.lt.u32 	%p9, %r114, 16;
	ld.global.f32 	%f130, [%rd202];
	ld.global.f32 	%f131, [%rd201];
	sub.f32 	%f132, %f130, %f131;
	abs.f32 	%f133, %f132;
	cvt.rzi.u32.f32 	%r99, %f133;
	ld.global.f32 	%f134, [%rd202+4];
	ld.global.f32 	%f135, [%rd201+4];
	sub.f32 	%f136, %f134, %f135;
	abs.f32 	%f137, %f136;
	cvt.rzi.u32.f32 	%r100, %f137;
	ld.global.f32 	%f138, [%rd202+8];
	ld.global.f32 	%f139, [%rd201+8];
	sub.f32 	%f140, %f138, %f139;
	abs.f32 	%f141, %f140;
	cvt.rzi.u32.f32 	%r101, %f141;
	shl.b32 	%r102, %r99, 1;
	and.b32  	%r103, %r102, 510;
	and.b32  	%r104, %r100, 255;
	add.s32 	%r105, %r104, %r103;
	and.b32  	%r106, %r101, 255;
	add.s32 	%r107, %r105, %r106;
	and.b32  	%r108, %r107, 2044;
	cvt.u64.u32 	%rd155, %r108;
	add.s64 	%rd156, %rd1, %rd155;
	ld.global.f32 	%f142, [%rd156];
	mul.f32 	%f1, %f2, %f142;
	@%p9 bra 	$L__BB0_7;
	ld.param.u32 	%r115, [_Z12secondKernelPfS_S_S_S_S_iiiiff_param_8];
	and.b32  	%r109, %r115, 2147483632;
	neg.s32 	%r117, %r109;
$L__BB0_5:
	.pragma "nounroll";
	ld.global.f32 	%f143, [%rd178];
	ld.global.f32 	%f144, [%rd179];
	mul.f32 	%f145, %f1, %f144;
	fma.rn.f32 	%f146, %f3, %f143, %f145;
	st.global.f32 	[%rd180], %f146;
	ld.global.f32 	%f147, [%rd178+4];
	ld.global.f32 	%f148, [%rd179+4];
	mul.f32 	%f149, %f1, %f148;
	fma.rn.f32 	%f150, %f3, %f147, %f149;
	st.global.f32 	[%rd180+4], %f150;
	ld.global.f32 	%f151, [%rd178+8];
	ld.global.f32 	%f152, [%rd179+8];
	mul.f32 	%f153, %f1, %f152;
	fma.rn.f32 	%f154, %f3, %f151, %f153;
	st.global.f32 	[%rd180+8], %f154;
	ld.global.f32 	%f155, [%rd178+12];
	ld.global.f32 	%f156, [%rd179+12];
	mul.f32 	%f157, %f1, %f156;
	fma.rn.f32 	%f158, %f3, %f155, %f157;
	st.global.f32 	[%rd180+12], %f158;
	ld.global.f32 	%f159, [%rd178+16];
	ld.global.f32 	%f160, [%rd179+16];
	mul.f32 	%f161, %f1, %f160;
	fma.rn.f32 	%f162, %f3, %f159, %f161;
	st.global.f32 	[%rd180+16], %f162;
	ld.global.f32 	%f163, [%rd178+20];
	ld.global.f32 	%f164, [%rd179+20];
	mul.f32 	%f165, %f1, %f164;
	fma.rn.f32 	%f166, %f3, %f163, %f165;
	st.global.f32 	[%rd180+20], %f166;
	ld.global.f32 	%f167, [%rd178+24];
	ld.global.f32 	%f168, [%rd179+24];
	mul.f32 	%f169, %f1, %f168;
	fma.rn.f32 	%f170, %f3, %f167, %f169;
	st.global.f32 	[%rd180+24], %f170;
	ld.global.f32 	%f171, [%rd178+28];
	ld.global.f32 	%f172, [%rd179+28];
	mul.f32 	%f173, %f1, %f172;
	fma.rn.f32 	%f174, %f3, %f171, %f173;
	st.global.f32 	[%rd180+28], %f174;
	ld.global.f32 	%f175, [%rd178+32];
	ld.global.f32 	%f176, [%rd179+32];
	mul.f32 	%f177, %f1, %f176;
	fma.rn.f32 	%f178, %f3, %f175, %f177;
	st.global.f32 	[%rd180+32], %f178;
	ld.global.f32 	%f179, [%rd178+36];
	ld.global.f32 	%f180, [%rd179+36];
	mul.f32 	%f181, %f1, %f180;
	fma.rn.f32 	%f182, %f3, %f179, %f181;
	st.global.f32 	[%rd180+36], %f182;
	ld.global.f32 	%f183, [%rd178+40];
	ld.global.f32 	%f184, [%rd179+40];
	mul.f32 	%f185, %f1, %f184;
	fma.rn.f32 	%f186, %f3, %f183, %f185;
	st.global.f32 	[%rd180+40], %f186;
	ld.global.f32 	%f187, [%rd178+44];
	ld.global.f32 	%f188, [%rd179+44];
	mul.f32 	%f189, %f1, %f188;
	fma.rn.f32 	%f190, %f3, %f187, %f189;
	st.global.f32 	[%rd180+44], %f190;
	ld.global.f32 	%f191, [%rd178+48];
	ld.global.f32 	%f192, [%rd179+48];
	mul.f32 	%f193, %f1, %f192;
	fma.rn.f32 	%f194, %f3, %f191, %f193;
	st.global.f32 	[%rd180+48], %f194;
	ld.global.f32 	%f195, [%rd178+52];
	ld.global.f32 	%f196, [%rd179+52];
	mul.f32 	%f197, %f1, %f196;
	fma.rn.f32 	%f198, %f3, %f195, %f197;
	st.global.f32 	[%rd180+52], %f198;
	ld.global.f32 	%f199, [%rd178+56];
	ld.global.f32 	%f200, [%rd179+56];
	mul.f32 	%f201, %f1, %f200;
	fma.rn.f32 	%f202, %f3, %f199, %f201;
	st.global.f32 	[%rd180+56], %f202;
	add.s64 	%rd21, %rd178, 64;
	ld.global.f32 	%f203, [%rd178+60];
	add.s64 	%rd22, %rd179, 64;
	ld.global.f32 	%f204, [%rd179+60];
	mul.f32 	%f205, %f1, %f204;
	fma.rn.f32 	%f206, %f3, %f203, %f205;
	add.s64 	%rd23, %rd180, 64;
	st.global.f32 	[%rd180+60], %f206;
	add.s32 	%r117, %r117, 16;
	setp.ne.s32 	%p10, %r117, 0;
	mov.u64 	%rd178, %rd21;
	mov.u64 	%rd179, %rd22;
	mov.u64 	%rd180, %rd23;
	@%p10 bra 	$L__BB0_5;
	add.s64 	%rd193, %rd21, -4;
	add.s64 	%rd195, %rd23, -4;
	add.s64 	%rd194, %rd22, -4;
	mov.u64 	%rd178, %rd21;
	mov.u64 	%rd179, %rd22;
	mov.u64 	%rd180, %rd23;
$L__BB0_7:
	setp.eq.s32 	%p11, %r1, 0;
	@%p11 bra 	$L__BB0_17;
	add.s32 	%r110, %r1, -1;
	setp.lt.u32 	%p12, %r110, 7;
	@%p12 bra 	$L__BB0_10;
	ld.global.f32 	%f207, [%rd178];
	ld.global.f32 	%f208, [%rd179];
	mul.f32 	%f209, %f1, %f208;
	fma.rn.f32 	%f210, %f3, %f207, %f209;
	st.global.f32 	[%rd180], %f210;
	ld.global.f32 	%f211, [%rd178+4];
	ld.global.f32 	%f212, [%rd179+4];
	mul.f32 	%f213, %f1, %f212;
	fma.rn.f32 	%f214, %f3, %f211, %f213;
	st.global.f32 	[%rd180+4], %f214;
	ld.global.f32 	%f215, [%rd178+8];
	ld.global.f32 	%f216, [%rd179+8];
	mul.f32 	%f217, %f1, %f216;
	fma.rn.f32 	%f218, %f3, %f215, %f217;
	st.global.f32 	[%rd180+8], %f218;
	ld.global.f32 	%f219, [%rd178+12];
	ld.global.f32 	%f220, [%rd179+12];
	mul.f32 	%f221, %f1, %f220;
	fma.rn.f32 	%f222, %f3, %f219, %f221;
	st.global.f32 	[%rd180+12], %f222;
	ld.global.f32 	%f223, [%rd178+16];
	ld.global.f32 	%f224, [%rd179+16];
	mul.f32 	%f225, %f1, %f224;
	fma.rn.f32 	%f226, %f3, %f223, %f225;
	st.global.f32 	[%rd180+16], %f226;
	ld.global.f32 	%f227, [%rd178+20];
	ld.global.f32 	%f228, [%rd179+20];
	mul.f32 	%f229, %f1, %f228;
	fma.rn.f32 	%f230, %f3, %f227, %f229;
	st.global.f32 	[%rd180+20], %f230;
	add.s64 	%rd193, %rd178, 28;
	ld.global.f32 	%f231, [%rd178+24];
	add.s64 	%rd194, %rd179, 28;
	ld.global.f32 	%f232, [%rd179+24];
	mul.f32 	%f233, %f1, %f232;
	fma.rn.f32 	%f234, %f3, %f231, %f233;
	add.s64 	%rd195, %rd180, 28;
	st.global.f32 	[%rd180+24], %f234;
	ld.global.f32 	%f235, [%rd178+28];
	ld.global.f32 	%f236, [%rd179+28];
	mul.f32 	%f237, %f1, %f236;
	fma.rn.f32 	%f238, %f3, %f235, %f237;
	st.global.f32 	[%rd180+28], %f238;
	add.s64 	%rd180, %rd180, 32;
	add.s64 	%rd179, %rd179, 32;
	add.s64 	%rd178, %rd178, 32;
$L__BB0_10:
	setp.eq.s32 	%p13, %r2, 0;
	@%p13 bra 	$L__BB0_17;
	add.s32 	%r111, %r2, -1;
	setp.lt.u32 	%p14, %r111, 3;
	@%p14 bra 	$L__BB0_13;
	ld.global.f32 	%f239, [%rd178];
	ld.global.f32 	%f240, [%rd179];
	mul.f32 	%f241, %f1, %f240;
	fma.rn.f32 	%f242, %f3, %f239, %f241;
	st.global.f32 	[%rd180], %f242;
	ld.global.f32 	%f243, [%rd178+4];
	ld.global.f32 	%f244, [%rd179+4];
	mul.f32 	%f245, %f1, %f244;
	fma.rn.f32 	%f246, %f3, %f243, %f245;
	st.global.f32 	[%rd180+4], %f246;
	add.s64 	%rd193, %rd178, 12;
	ld.global.f32 	%f247, [%rd178+8];
	add.s64 	%rd194, %rd179, 12;
	ld.global.f32 	%f248, [%rd179+8];
	mul.f32 	%f249, %f1, %f248;
	fma.rn.f32 	%f250, %f3, %f247, %f249;
	add.s64 	%rd195, %rd180, 12;
	st.global.f32 	[%rd180+8], %f250;
	ld.global.f32 	%f251, [%rd178+12];
	ld.global.f32 	%f252, [%rd179+12];
	mul.f32 	%f253, %f1, %f252;
	fma.rn.f32 	%f254, %f3, %f251, %f253;
	st.global.f32 	[%rd180+12], %f254;
	add.s64 	%rd180, %rd180, 16;
	add.s64 	%rd179, %rd179, 16;
	add.s64 	%rd178, %rd178, 16;
$L__BB0_13:
	setp.eq.s32 	%p15, %r3, 0;
	@%p15 bra 	$L__BB0_17;
	setp.eq.s32 	%p16, %r3, 1;
	ld.global.f32 	%f255, [%rd178];
	ld.global.f32 	%f256, [%rd179];
	mul.f32 	%f257, %f1, %f256;
	fma.rn.f32 	%f258, %f3, %f255, %f257;
	st.global.f32 	[%rd180], %f258;
	mov.u64 	%rd193, %rd178;
	mov.u64 	%rd194, %rd179;
	mov.u64 	%rd195, %rd180;
	@%p16 bra 	$L__BB0_17;
	setp.eq.s32 	%p17, %r3, 2;
	add.s64 	%rd195, %rd180, 4;
	add.s64 	%rd194, %rd179, 4;
	add.s64 	%rd193, %rd178, 4;
	ld.global.f32 	%f259, [%rd178+4];
	ld.global.f32 	%f260, [%rd179+4];
	mul.f32 	%f261, %f1, %f260;
	fma.rn.f32 	%f262, %f3, %f259, %f261;
	st.global.f32 	[%rd180+4], %f262;
	@%p17 bra 	$L__BB0_17;
	add.s64 	%rd195, %rd180, 8;
	add.s64 	%rd194, %rd179, 8;
	add.s64 	%rd193, %rd178, 8;
	ld.global.f32 	%f263, [%rd178+8];
	ld.global.f32 	%f264, [%rd179+8];
	mul.f32 	%f265, %f1, %f264;
	fma.rn.f32 	%f266, %f3, %f263, %f265;
	st.global.f32 	[%rd180+8], %f266;
$L__BB0_17:
	ld.global.f32 	%f267, [%rd203];
	ld.global.f32 	%f268, [%rd204];
	mul.f32 	%f269, %f1, %f268;
	fma.rn.f32 	%f270, %f3, %f267, %f269;
	st.global.f32 	[%rd205], %f270;
	mul.wide.s32 	%rd159, %r17, 4;
	add.s64 	%rd201, %rd201, %rd159;
	add.s64 	%rd202, %rd202, %rd159;
	add.s64 	%rd160, %rd193, %rd159;
	add.s64 	%rd178, %rd160, -8;
	add.s64 	%rd161, %rd194, %rd159;
	add.s64 	%rd179, %rd161, -8;
	add.s64 	%rd162, %rd195, %rd159;
	add.s64 	%rd180, %rd162, -8;
	mul.wide.s32 	%rd163, %r14, 4;
	add.s64 	%rd203, %rd203, %rd163;
	add.s64 	%rd204, %rd204, %rd163;
	add.s64 	%rd205, %rd205, %rd163;
	add.s32 	%r116, %r116, 1;
	setp.eq.s32 	%p18, %r116, %r15;
	@%p18 bra 	$L__BB0_26;
	bra.uni 	$L__BB0_3;
$L__BB0_18:
	add.s32 	%r9, %r15, -1;
	add.s32 	%r25, %r15, -2;
	and.b32  	%r10, %r9, 3;
	setp.lt.u32 	%p3, %r25, 3;
	@%p3 bra 	$L__BB0_21;
	and.b32  	%r11, %r9, -4;
	mov.b32 	%r118, 0;
$L__BB0_20:
	.pragma "nounroll";
	ld.global.f32 	%f4, [%rd202];
	ld.global.f32 	%f5, [%rd201];
	sub.f32 	%f6, %f4, %f5;
	abs.f32 	%f7, %f6;
	cvt.rzi.u32.f32 	%r27, %f7;
	ld.global.f32 	%f8, [%rd202+4];
	ld.global.f32 	%f9, [%rd201+4];
	sub.f32 	%f10, %f8, %f9;
	abs.f32 	%f11, %f10;
	cvt.rzi.u32.f32 	%r28, %f11;
	ld.global.f32 	%f12, [%rd202+8];
	ld.global.f32 	%f13, [%rd201+8];
	sub.f32 	%f14, %f12, %f13;
	abs.f32 	%f15, %f14;
	cvt.rzi.u32.f32 	%r29, %f15;
	shl.b32 	%r30, %r27, 1;
	and.b32  	%r31, %r30, 510;
	and.b32  	%r32, %r28, 255;
	add.s32 	%r33, %r32, %r31;
	and.b32  	%r34, %r29, 255;
	add.s32 	%r35, %r33, %r34;
	and.b32  	%r36, %r35, 2044;
	cvt.u64.u32 	%rd116, %r36;
	add.s64 	%rd117, %rd1, %rd116;
	ld.global.f32 	%f16, [%rd117];
	mul.f32 	%f17, %f2, %f16;
	ld.global.f32 	%f18, [%rd203];
	ld.global.f32 	%f19, [%rd204];
	mul.f32 	%f20, %f17, %f19;
	fma.rn.f32 	%f21, %f3, %f18, %f20;
	st.global.f32 	[%rd205], %f21;
	add.s64 	%rd119, %rd201, %rd111;
	add.s64 	%rd120, %rd202, %rd111;
	add.s64 	%rd122, %rd203, %rd115;
	add.s64 	%rd123, %rd204, %rd115;
	add.s64 	%rd124, %rd205, %rd115;
	ld.global.f32 	%f22, [%rd120];
	ld.global.f32 	%f23, [%rd119];
	sub.f32 	%f24, %f22, %f23;
	abs.f32 	%f25, %f24;
	cvt.rzi.u32.f32 	%r37, %f25;
	ld.global.f32 	%f26, [%rd120+4];
	ld.global.f32 	%f27, [%rd119+4];
	sub.f32 	%f28, %f26, %f27;
	abs.f32 	%f29, %f28;
	cvt.rzi.u32.f32 	%r38, %f29;
	ld.global.f32 	%f30, [%rd120+8];
	ld.global.f32 	%f31, [%rd119+8];
	sub.f32 	%f32, %f30, %f31;
	abs.f32 	%f33, %f32;
	cvt.rzi.u32.f32 	%r39, %f33;
	shl.b32 	%r40, %r37, 1;
	and.b32  	%r41, %r40, 510;
	and.b32  	%r42, %r38, 255;
	add.s32 	%r43, %r42, %r41;
	and.b32  	%r44, %r39, 255;
	add.s32 	%r45, %r43, %r44;
	and.b32  	%r46, %r45, 2044;
	cvt.u64.u32 	%rd125, %r46;
	add.s64 	%rd126, %rd1, %rd125;
	ld.global.f32 	%f34, [%rd126];
	mul.f32 	%f35, %f2, %f34;
	ld.global.f32 	%f36, [%rd122];
	ld.global.f32 	%f37, [%rd123];
	mul.f32 	%f38, %f35, %f37;
	fma.rn.f32 	%f39, %f3, %f36, %f38;
	st.global.f32 	[%rd124], %f39;
	add.s64 	%rd127, %rd119, %rd111;
	add.s64 	%rd128, %rd120, %rd111;
	add.s64 	%rd129, %rd122, %rd115;
	add.s64 	%rd130, %rd123, %rd115;
	add.s64 	%rd131, %rd124, %rd115;
	ld.global.f32 	%f40, [%rd128];
	ld.global.f32 	%f41, [%rd127];
	sub.f32 	%f42, %f40, %f41;
	abs.f32 	%f43, %f42;
	cvt.rzi.u32.f32 	%r47, %f43;
	ld.global.f32 	%f44, [%rd128+4];
	ld.global.f32 	%f45, [%rd127+4];
	sub.f32 	%f46, %f44, %f45;
	abs.f32 	%f47, %f46;
	cvt.rzi.u32.f32 	%r48, %f47;
	ld.global.f32 	%f48, [%rd128+8];
	ld.global.f32 	%f49, [%rd127+8];
	sub.f32 	%f50, %f48, %f49;
	abs.f32 	%f51, %f50;
	cvt.rzi.u32.f32 	%r49, %f51;
	shl.b32 	%r50, %r47, 1;
	and.b32  	%r51, %r50, 510;
	and.b32  	%r52, %r48, 255;
	add.s32 	%r53, %r52, %r51;
	and.b32  	%r54, %r49, 255;
	add.s32 	%r55, %r53, %r54;
	and.b32  	%r56, %r55, 2044;
	cvt.u64.u32 	%rd132, %r56;
	add.s64 	%rd133, %rd1, %rd132;
	ld.global.f32 	%f52, [%rd133];
	mul.f32 	%f53, %f2, %f52;
	ld.global.f32 	%f54, [%rd129];
	ld.global.f32 	%f55, [%rd130];
	mul.f32 	%f56, %f53, %f55;
	fma.rn.f32 	%f57, %f3, %f54, %f56;
	st.global.f32 	[%rd131], %f57;
	add.s64 	%rd134, %rd127, %rd111;
	add.s64 	%rd135, %rd128, %rd111;
	add.s64 	%rd136, %rd129, %rd115;
	add.s64 	%rd137, %rd130, %rd115;
	add.s64 	%rd138, %rd131, %rd115;
	ld.global.f32 	%f58, [%rd135];
	ld.global.f32 	%f59, [%rd134];
	sub.f32 	%f60, %f58, %f59;
	abs.f32 	%f61, %f60;
	cvt.rzi.u32.f32 	%r57, %f61;
	ld.global.f32 	%f62, [%rd135+4];
	ld.global.f32 	%f63, [%rd134+4];
	sub.f32 	%f64, %f62, %f63;
	abs.f32 	%f65, %f64;
	cvt.rzi.u32.f32 	%r58, %f65;
	ld.global.f32 	%f66, [%rd135+8];
	ld.global.f32 	%f67, [%rd134+8];
	sub.f32 	%f68, %f66, %f67;
	abs.f32 	%f69, %f68;
	cvt.rzi.u32.f32 	%r59, %f69;
	shl.b32 	%r60, %r57, 1;
	and.b32  	%r61, %r60, 510;
	and.b32  	%r62, %r58, 255;
	add.s32 	%r63, %r62, %r61;
	and.b32  	%r64, %r59, 255;
	add.s32 	%r65, %r63, %r64;
	and.b32  	%r66, %r65, 2044;
	cvt.u64.u32 	%rd139, %r66;
	add.s64 	%rd140, %rd1, %rd139;
	ld.global.f32 	%f70, [%rd140];
	mul.f32 	%f71, %f2, %f70;
	ld.global.f32 	%f72, [%rd136];
	ld.global.f32 	%f73, [%rd137];
	mul.f32 	%f74, %f71, %f73;
	fma.rn.f32 	%f75, %f3, %f72, %f74;
	st.global.f32 	[%rd138], %f75;
	add.s64 	%rd201, %rd134, %rd111;
	add.s64 	%rd202, %rd135, %rd111;
	add.s64 	%rd203, %rd136, %rd115;
	add.s64 	%rd204, %rd137, %rd115;
	add.s64 	%rd205, %rd138, %rd115;
	add.s32 	%r118, %r118, 4;
	setp.ne.s32 	%p4, %r118, %r11;
	@%p4 bra 	$L__BB0_20;
$L__BB0_21:
	setp.eq.s32 	%p5, %r10, 0;
	@%p5 bra 	$L__BB0_26;
	setp.eq.s32 	%p6, %r10, 1;
	@%p6 bra 	$L__BB0_24;
	ld.global.f32 	%f76, [%rd202];
	ld.global.f32 	%f77, [%rd201];
	sub.f32 	%f78, %f76, %f77;
	abs.f32 	%f79, %f78;
	cvt.rzi.u32.f32 	%r67, %f79;
	ld.global.f32 	%f80, [%rd202+4];
	ld.global.f32 	%f81, [%rd201+4];
	sub.f32 	%f82, %f80, %f81;
	abs.f32 	%f83, %f82;
	cvt.rzi.u32.f32 	%r68, %f83;
	ld.global.f32 	%f84, [%rd202+8];
	ld.global.f32 	%f85, [%rd201+8];
	sub.f32 	%f86, %f84, %f85;
	abs.f32 	%f87, %f86;
	cvt.rzi.u32.f32 	%r69, %f87;
	shl.b32 	%r70, %r67, 1;
	and.b32  	%r71, %r70, 510;
	and.b32  	%r72, %r68, 255;
	add.s32 	%r73, %r72, %r71;
	and.b32  	%r74, %r69, 255;
	add.s32 	%r75, %r73, %r74;
	and.b32  	%r76, %r75, 2044;
	cvt.u64.u32 	%rd141, %r76;
	add.s64 	%rd142, %rd1, %rd141;
	ld.global.f32 	%f88, [%rd142];
	mul.f32 	%f89, %f2, %f88;
	ld.global.f32 	%f90, [%rd203];
	ld.global.f32 	%f91, [%rd204];
	mul.f32 	%f92, %f89, %f91;
	fma.rn.f32 	%f93, %f3, %f90, %f92;
	st.global.f32 	[%rd205], %f93;
	add.s64 	%rd144, %rd201, %rd111;
	add.s64 	%rd145, %rd202, %rd111;
	add.s64 	%rd147, %rd203, %rd115;
	add.s64 	%rd148, %rd204, %rd115;
	add.s64 	%rd149, %rd205, %rd115;
	ld.global.f32 	%f94, [%rd145];
	ld.global.f32 	%f95, [%rd144];
	sub.f32 	%f96, %f94, %f95;
	abs.f32 	%f97, %f96;
	cvt.rzi.u32.f32 	%r77, %f97;
	ld.global.f32 	%f98, [%rd145+4];
	ld.global.f32 	%f99, [%rd144+4];
	sub.f32 	%f100, %f98, %f99;
	abs.f32 	%f101, %f100;
	cvt.rzi.u32.f32 	%r78, %f101;
	ld.global.f32 	%f102, [%rd145+8];
	ld.global.f32 	%f103, [%rd144+8];
	sub.f32 	%f104, %f102, %f103;
	abs.f32 	%f105, %f104;
	cvt.rzi.u32.f32 	%r79, %f105;
	shl.b32 	%r80, %r77, 1;
	and.b32  	%r81, %r80, 510;
	and.b32  	%r82, %r78, 255;
	add.s32 	%r83, %r82, %r81;
	and.b32  	%r84, %r79, 255;
	add.s32 	%r85, %r83, %r84;
	and.b32  	%r86, %r85, 2044;
	cvt.u64.u32 	%rd150, %r86;
	add.s64 	%rd151, %rd1, %rd150;
	ld.global.f32 	%f106, [%rd151];
	mul.f32 	%f107, %f2, %f106;
	ld.global.f32 	%f108, [%rd147];
	ld.global.f32 	%f109, [%rd148];
	mul.f32 	%f110, %f107, %f109;
	fma.rn.f32 	%f111, %f3, %f108, %f110;
	st.global.f32 	[%rd149], %f111;
	add.s64 	%rd201, %rd144, %rd111;
	add.s64 	%rd202, %rd145, %rd111;
	add.s64 	%rd203, %rd147, %rd115;
	add.s64 	%rd204, %rd148, %rd115;
	add.s64 	%rd205, %rd149, %rd115;
$L__BB0_24:
	and.b32  	%r87, %r9, 1;
	setp.eq.b32 	%p7, %r87, 1;
	not.pred 	%p8, %p7;
	@%p8 bra 	$L__BB0_26;
	ld.global.f32 	%f112, [%rd202];
	ld.global.f32 	%f113, [%rd201];
	sub.f32 	%f114, %f112, %f113;
	abs.f32 	%f115, %f114;
	cvt.rzi.u32.f32 	%r88, %f115;
	ld.global.f32 	%f116, [%rd202+4];
	ld.global.f32 	%f117, [%rd201+4];
	sub.f32 	%f118, %f116, %f117;
	abs.f32 	%f119, %f118;
	cvt.rzi.u32.f32 	%r89, %f119;
	ld.global.f32 	%f120, [%rd202+8];
	ld.global.f32 	%f121, [%rd201+8];
	sub.f32 	%f122, %f120, %f121;
	abs.f32 	%f123, %f122;
	cvt.rzi.u32.f32 	%r90, %f123;
	shl.b32 	%r91, %r88, 1;
	and.b32  	%r92, %r91, 510;
	and.b32  	%r93, %r89, 255;
	add.s32 	%r94, %r93, %r92;
	and.b32  	%r95, %r90, 255;
	add.s32 	%r96, %r94, %r95;
	and.b32  	%r97, %r96, 2044;
	cvt.u64.u32 	%rd152, %r97;
	add.s64 	%rd153, %rd1, %rd152;
	ld.global.f32 	%f124, [%rd153];
	mul.f32 	%f125, %f2, %f124;
	ld.global.f32 	%f126, [%rd203];
	ld.global.f32 	%f127, [%rd204];
	mul.f32 	%f128, %f125, %f127;
	fma.rn.f32 	%f129, %f3, %f126, %f128;
	st.global.f32 	[%rd205], %f129;
$L__BB0_26:
	ret;

}


// ===== COMPILED SASS (sm_100) =====

	.target	sm_100

	.elftype	@"ET_EXEC"


//--------------------- .note.nv.tkinfo           --------------------------
	.section	.note.nv.tkinfo,"",@"SHT_NOTE"
	.sectionflags	@"SHF_NOTE_NV_TKINFO"
	.tkinfo
        /*0018*/ 	.word	0x00000002
        /*0030*/ 	.string	""
        /*0030*/ 	.string	"ptxas"
        /*0030*/ 	.string	"Cuda compilation tools, release 13.0, V13.0.88"
        /*0030*/ 	.string	"Build cuda_13.0.r13.0/compiler.36424714_0"
        /*0030*/ 	.string	"-arch sm_100 -m 64 "



//--------------------- .note.nv.cuinfo           --------------------------
	.section	.note.nv.cuinfo,"",@"SHT_NOTE"
	.sectionflags	@"SHF_NOTE_NV_CUINFO"
        /*0018*/ 	.short	0x0002
        /*001a*/ 	.short	0x0064
        /*001c*/ 	.short	0x0082
	.zero		2


//--------------------- .nv.info                  --------------------------
	.section	.nv.info,"",@"SHT_CUDA_INFO"
	.align	4


	//----- nvinfo : EIATTR_REGCOUNT
	.align		4
        /*0000*/ 	.byte	0x04, 0x2f
        /*0002*/ 	.short	(.L_10 - .L_9)
	.align		4
.L_9:
        /*0004*/ 	.word	index@(_Z12secondKernelPfS_S_S_S_S_iiiiff)
        /*0008*/ 	.word	0x00000026


	//----- nvinfo : EIATTR_FRAME_SIZE
	.align		4
.L_10:
        /*000c*/ 	.byte	0x04, 0x11
        /*000e*/ 	.short	(.L_12 - .L_11)
	.align		4
.L_11:
        /*0010*/ 	.word	index@(_Z12secondKernelPfS_S_S_S_S_iiiiff)
        /*0014*/ 	.word	0x00000000


	//----- nvinfo : EIATTR_MIN_STACK_SIZE
	.align		4
.L_12:
        /*0018*/ 	.byte	0x04, 0x12
        /*001a*/ 	.short	(.L_14 - .L_13)
	.align		4
.L_13:
        /*001c*/ 	.word	index@(_Z12secondKernelPfS_S_S_S_S_iiiiff)
        /*0020*/ 	.word	0x00000000
.L_14:


//--------------------- .nv.compat                --------------------------
	.section	.nv.compat,"",@"SHT_CUDA_COMPAT_INFO"
	.align	4
        /*0000*/ 	.byte	0x02, 0x09, 0x00, 0x00, 0x02, 0x02, 0x01, 0x00, 0x02, 0x05, 0x05, 0x00, 0x03, 0x07, 0x01, 0x01
        /*0010*/ 	.byte	0x02, 0x03, 0x00, 0x00, 0x02, 0x06, 0x01, 0x00, 0x04, 0x0b, 0x08, 0x00, 0x09, 0x00, 0x00, 0x00
        /*0020*/ 	.byte	0x00, 0x00, 0x00, 0x00


//--------------------- .nv.info._Z12secondKernelPfS_S_S_S_S_iiiiff --------------------------
	.section	.nv.info._Z12secondKernelPfS_S_S_S_S_iiiiff,"",@"SHT_CUDA_INFO"
	.sectionflags	@""
	.align	4


	//----- nvinfo : EIATTR_CUDA_API_VERSION
	.align		4
        /*0000*/ 	.byte	0x04, 0x37
        /*0002*/ 	.short	(.L_16 - .L_15)
.L_15:
        /*0004*/ 	.word	0x00000082


	//----- nvinfo : EIATTR_KPARAM_INFO
	.align		4
.L_16:
        /*0008*/ 	.byte	0x04, 0x17
        /*000a*/ 	.short	(.L_18 - .L_17)
.L_17:
        /*000c*/ 	.word	0x00000000
        /*0010*/ 	.short	0x000b
        /*0012*/ 	.short	0x0044
        /*0014*/ 	.byte	0x00, 0xf0, 0x11, 0x00


	//----- nvinfo : EIATTR_KPARAM_INFO
	.align		4
.L_18:
        /*0018*/ 	.byte	0x04, 0x17
        /*001a*/ 	.short	(.L_20 - .L_19)
.L_19:
        /*001c*/ 	.word	0x00000000
        /*0020*/ 	.short	0x000a
        /*0022*/ 	.short	0x0040
        /*0024*/ 	.byte	0x00, 0xf0, 0x11, 0x00


	//----- nvinfo : EIATTR_KPARAM_INFO
	.align		4
.L_20:
        /*0028*/ 	.byte	0x04, 0x17
        /*002a*/ 	.short	(.L_22 - .L_21)
.L_21:
        /*002c*/ 	.word	0x00000000
        /*0030*/ 	.short	0x0009
        /*0032*/ 	.short	0x003c
        /*0034*/ 	.byte	0x00, 0xf0, 0x11, 0x00


	//----- nvinfo : EIATTR_KPARAM_INFO
	.align		4
.L_22:
        /*0038*/ 	.byte	0x04, 0x17
        /*003a*/ 	.short	(.L_24 - .L_23)
.L_23:
        /*003c*/ 	.word	0x00000000
        /*0040*/ 	.short	0x0008
        /*0042*/ 	.short	0x0038
        /*0044*/ 	.byte	0x00, 0xf0, 0x11, 0x00


	//----- nvinfo : EIATTR_KPARAM_INFO
	.align		4
.L_24:
        /*0048*/ 	.byte	0x04, 0x17
        /*004a*/ 	.short	(.L_26 - .L_25)
.L_25:
        /*004c*/ 	.word	0x00000000
        /*0050*/ 	.short	0x0007
        /*0052*/ 	.short	0x0034
        /*0054*/ 	.byte	0x00, 0xf0, 0x11, 0x00


	//----- nvinfo : EIATTR_KPARAM_INFO
	.align		4
.L_26:
        /*0058*/ 	.byte	0x04, 0x17
        /*005a*/ 	.short	(.L_28 - .L_27)
.L_27:
        /*005c*/ 	.word	0x00000000
        /*0060*/ 	.short	0x0006
        /*0062*/ 	.short	0x0030
        /*0064*/ 	.byte	0x00, 0xf0, 0x11, 0x00


	//----- nvinfo : EIATTR_KPARAM_INFO
	.align		4
.L_28:
        /*0068*/ 	.byte	0x04, 0x17
        /*006a*/ 	.short	(.L_30 - .L_29)
.L_29:
        /*006c*/ 	.word	0x00000000
        /*0070*/ 	.short	0x0005
        /*0072*/ 	.short	0x0028
        /*0074*/ 	.byte	0x00, 0xf5, 0x21, 0x00


	//----- nvinfo : EIATTR_KPARAM_INFO
	.align		4
.L_30:
        /*0078*/ 	.byte	0x04, 0x17
        /*007a*/ 	.short	(.L_32 - .L_31)
.L_31:
        /*007c*/ 	.word	0x00000000
        /*0080*/ 	.short	0x0004
        /*0082*/ 	.short	0x0020
        /*0084*/ 	.byte	0x00, 0xf5, 0x21, 0x00


	//----- nvinfo : EIATTR_KPARAM_INFO
	.align		4
.L_32:
        /*0088*/ 	.byte	0x04, 0x17
        /*008a*/ 	.short	(.L_34 - .L_33)
.L_33:
        /*008c*/ 	.word	0x00000000
        /*0090*/ 	.short	0x0003
        /*0092*/ 	.short	0x0018
        /*0094*/ 	.byte	0x00, 0xf5, 0x21, 0x00


	//----- nvinfo : EIATTR_KPARAM_INFO
	.align		4
.L_34:
        /*0098*/ 	.byte	0x04, 0x17
        /*009a*/ 	.short	(.L_36 - .L_35)
.L_35:
        /*009c*/ 	.word	0x00000000
        /*00a0*/ 	.short	0x0002
        /*00a2*/ 	.short	0x0010
        /*00a4*/ 	.byte	0x00, 0xf5, 0x21, 0x00


	//----- nvinfo : EIATTR_KPARAM_INFO
	.align		4
.L_36:
        /*00a8*/ 	.byte	0x04, 0x17
        /*00aa*/ 	.short	(.L_38 - .L_37)
.L_37:
        /*00ac*/ 	.word	0x00000000
        /*00b0*/ 	.short	0x0001
        /*00b2*/ 	.short	0x0008
        /*00b4*/ 	.byte	0x00, 0xf5, 0x21, 0x00


	//----- nvinfo : EIATTR_KPARAM_INFO
	.align		4
.L_38:
        /*00b8*/ 	.byte	0x04, 0x17
        /*00ba*/ 	.short	(.L_40 - .L_39)
.L_39:
        /*00bc*/ 	.word	0x00000000
        /*00c0*/ 	.short	0x0000
        /*00c2*/ 	.short	0x0000
        /*00c4*/ 	.byte	0x00, 0xf5, 0x21, 0x00


	//----- nvinfo : EIATTR_SPARSE_MMA_MASK
	.align		4
.L_40:
        /*00c8*/ 	.byte	0x03, 0x50
        /*00ca*/ 	.short	0x0000


	//----- nvinfo : EIATTR_MAXREG_COUNT
	.align		4
        /*00cc*/ 	.byte	0x03, 0x1b
        /*00ce*/ 	.short	0x00ff


	//----- nvinfo : EIATTR_MERCURY_ISA_VERSION
	.align		4
        /*00d0*/ 	.byte	0x03, 0x5f
        /*00d2*/ 	.short	0x0101


	//----- nvinfo : EIATTR_VRC_CTA_INIT_COUNT
	.align		4
        /*00d4*/ 	.byte	0x02, 0x4a
	.zero		1
	.zero		1


	//----- nvinfo : EIATTR_EXIT_INSTR_OFFSETS
	.align		4
        /*00d8*/ 	.byte	0x04, 0x1c
        /*00da*/ 	.short	(.L_42 - .L_41)


	//   ....[0]....
.L_41:
        /*00dc*/ 	.word	0x000000b0


	//   ....[1]....
        /*00e0*/ 	.word	0x000015d0


	//   ....[2]....
        /*00e4*/ 	.word	0x00001ee0


	//   ....[3]....
        /*00e8*/ 	.word	0x00002350


	//   ....[4]....
        /*00ec*/ 	.word	0x00002530


	//----- nvinfo : EIATTR_CBANK_PARAM_SIZE
	.align		4
.L_42:
        /*00f0*/ 	.byte	0x03, 0x19
        /*00f2*/ 	.short	0x0048


	//----- nvinfo : EIATTR_PARAM_CBANK
	.align		4
        /*00f4*/ 	.byte	0x04, 0x0a
        /*00f6*/ 	.short	(.L_44 - .L_43)
	.align		4
.L_43:
        /*00f8*/ 	.word	index@(.nv.constant0._Z12secondKernelPfS_S_S_S_S_iiiiff)
        /*00fc*/ 	.short	0x0380
        /*00fe*/ 	.short	0x0048


	//----- nvinfo : EIATTR_SW_WAR
	.align		4
.L_44:
        /*0100*/ 	.byte	0x04, 0x36
        /*0102*/ 	.short	(.L_46 - .L_45)
.L_45:
        /*0104*/ 	.word	0x00000008
.L_46:


//--------------------- .nv.callgraph             --------------------------
	.section	.nv.callgraph,"",@"SHT_CUDA_CALLGRAPH"
	.align	4
	.sectionentsize	8
	.align		4
        /*0000*/ 	.word	0x00000000
	.align		4
        /*0004*/ 	.word	0xffffffff
	.align		4
        /*0008*/ 	.word	0x00000000
	.align		4
        /*000c*/ 	.word	0xfffffffe
	.align		4
        /*0010*/ 	.word	0x00000000
	.align		4
        /*0014*/ 	.word	0xfffffffd
	.align		4
        /*0018*/ 	.word	0x00000000
	.align		4
        /*001c*/ 	.word	0xfffffffc


//--------------------- .nv.constant4             --------------------------
	.section	.nv.constant4,"a",@progbits
	.align	8
	.align		8
.nv.constant4:
        /*0000*/ 	.dword	precalc_xorwow_matrix
	.align		8
        /*0008*/ 	.dword	precalc_xorwow_offset_matrix
	.align		8
        /*0010*/ 	.dword	mrg32k3aM1
	.align		8
        /*0018*/ 	.dword	mrg32k3aM2
	.align		8
        /*0020*/ 	.dword	mrg32k3aM1SubSeq
	.align		8
        /*0028*/ 	.dword	mrg32k3aM2SubSeq
	.align		8
        /*0030*/ 	.dword	mrg32k3aM1Seq
	.align		8
        /*0038*/ 	.dword	mrg32k3aM2Seq


//--------------------- .nv.constant3             --------------------------
	.section	.nv.constant3,"a",@progbits
	.align	8
.nv.constant3:
	.type		__cr_lgamma_table,@object
	.size		__cr_lgamma_table,(.L_8 - __cr_lgamma_table)
__cr_lgamma_table:
        /*0000*/ 	.byte	0x00, 0x00, 0x00, 0x00, 0x00, 0x00, 0x00, 0x00, 0x00, 0x00, 0x00, 0x00, 0x00, 0x00, 0x00, 0x00
        /*0010*/ 	.byte	0xef, 0x39, 0xfa, 0xfe, 0x42, 0x2e, 0xe6, 0x3f, 0x02, 0x20, 0x2a, 0xfa, 0x0b, 0xab, 0xfc, 0x3f
        /*0020*/ 	.byte	0xf9, 0x2c, 0x92, 0x7c, 0xa7, 0x6c, 0x09, 0x40, 0xc9, 0x79, 0x44, 0x3c, 0x64, 0x26, 0x13, 0x40
        /*0030*/ 	.byte	0xca, 0x01, 0xcf, 0x3a, 0x27, 0x51, 0x1a, 0x40, 0x30, 0xcc, 0x2d, 0xf3, 0xe1, 0x0c, 0x21, 0x40
        /*0040*/ 	.byte	0x0d, 0xb7, 0xfc, 0x82, 0x8e, 0x35, 0x25, 0x40
.L_8:


//--------------------- .text._Z12secondKernelPfS_S_S_S_S_iiiiff --------------------------
	.section	.text._Z12secondKernelPfS_S_S_S_S_iiiiff,"ax",@progbits
	.align	128
        .global         _Z12secondKernelPfS_S_S_S_S_iiiiff
        .type           _Z12secondKernelPfS_S_S_S_S_iiiiff,@function
        .size           _Z12secondKernelPfS_S_S_S_S_iiiiff,(.L_x_11 - _Z12secondKernelPfS_S_S_S_S_iiiiff)
        .other          _Z12secondKernelPfS_S_S_S_S_iiiiff,@"STO_CUDA_ENTRY STV_DEFAULT"
_Z12secondKernelPfS_S_S_S_S_iiiiff:
.text._Z12secondKernelPfS_S_S_S_S_iiiiff:
[----:B------:R-:W-:Y:S08]  /*0000*/  LDC R1, c[0x0][0x37c] ;  /* 0x0000df00ff017b82 */ /* 0x000ff00000000800 */
[----:B------:R-:W0:Y:S01]  /*0010*/  LDC.64 R2, c[0x0][0x3b0] ;  /* 0x0000ec00ff027b82 */ /* 0x000e220000000a00 */
[----:B------:R-:W1:Y:S07]  /*0020*/  S2R R0, SR_TID.X ;  /* 0x0000000000007919 */ /* 0x000e6e0000002100 */
[----:B------:R-:W2:Y:S08]  /*0030*/  LDC R7, c[0x0][0x360] ;  /* 0x0000d800ff077b82 */ /* 0x000eb00000000800 */
[----:B------:R-:W3:Y:S08]  /*0040*/  LDC R9, c[0x0][0x3bc] ;  /* 0x0000ef00ff097b82 */ /* 0x000ef00000000800 */
[----:B------:R-:W4:Y:S01]  /*0050*/  LDC.64 R10, c[0x0][0x388] ;  /* 0x0000e200ff0a7b82 */ /* 0x000f220000000a00 */
[----:B0-----:R-:W-:-:S07]  /*0060*/  ISETP.GE.AND P0, PT, R3, 0x2, PT ;  /* 0x000000020300780c */ /* 0x001fce0003f06270 */
[----:B------:R-:W0:Y:S08]  /*0070*/  LDC.64 R16, c[0x0][0x380] ;  /* 0x0000e000ff107b82 */ /* 0x000e300000000a00 */
[----:B------:R-:W0:Y:S08]  /*0080*/  LDC.64 R14, c[0x0][0x398] ;  /* 0x0000e600ff0e7b82 */ /* 0x000e300000000a00 */
[----:B------:R-:W0:Y:S08]  /*0090*/  LDC.64 R20, c[0x0][0x3a0] ;  /* 0x0000e800ff147b82 */ /* 0x000e300000000a00 */
[----:B------:R-:W0:Y:S02]  /*00a0*/  S2UR UR4, SR_CTAID.X ;  /* 0x00000000000479c3 */ /* 0x000e240000002500 */
[----:B01234-:R-:W-:Y:S05]  /*00b0*/  @!P0 EXIT ;  /* 0x000000000000894d */ /* 0x01ffea0003800000 */
[----:B------:R-:W0:Y:S01]  /*00c0*/  LDC R32, c[0x0][0x3b8] ;  /* 0x0000ee00ff207b82 */ /* 0x000e220000000800 */
[----:B------:R-:W-:Y:S01]  /*00d0*/  IMAD R7, R7, UR4, R0 ;  /* 0x0000000407077c24 */ /* 0x000fe2000f8e0200 */
[----:B------:R-:W1:Y:S03]  /*00e0*/  LDCU.64 UR6, c[0x0][0x358] ;  /* 0x00006b00ff0677ac */ /* 0x000e660008000a00 */
[C---:B------:R-:W-:Y:S01]  /*00f0*/  IMAD R13, R7.reuse, 0x3, RZ ;  /* 0x00000003070d7824 */ /* 0x040fe200078e02ff */
[C---:B------:R-:W-:Y:S01]  /*0100*/  IADD3 R23, PT, PT, R7.reuse, R2, RZ ;  /* 0x0000000207177210 */ /* 0x040fe20007ffe0ff */
[----:B------:R-:W-:Y:S01]  /*0110*/  IMAD.WIDE R20, R7, 0x4, R20 ;  /* 0x0000000407147825 */ /* 0x000fe200078e0214 */
[----:B------:R-:W2:Y:S02]  /*0120*/  LDC.64 R4, c[0x0][0x390] ;  /* 0x0000e400ff047b82 */ /* 0x000ea40000000a00 */
[C---:B------:R-:W-:Y:S01]  /*0130*/  IADD3 R19, PT, PT, R13.reuse, R9, RZ ;  /* 0x000000090d137210 */ /* 0x040fe20007ffe0ff */
[----:B------:R-:W-:-:S04]  /*0140*/  IMAD.WIDE R16, R13, 0x4, R16 ;  /* 0x000000040d107825 */ /* 0x000fc800078e0210 */
[----:B------:R-:W-:-:S04]  /*0150*/  IMAD.WIDE R10, R19, 0x4, R10 ;  /* 0x00000004130a7825 */ /* 0x000fc800078e020a */
[----:B------:R-:W-:-:S04]  /*0160*/  IMAD.WIDE R14, R23, 0x4, R14 ;  /* 0x00000004170e7825 */ /* 0x000fc800078e020e */
[----:B------:R-:W-:Y:S01]  /*0170*/  IMAD.WIDE R18, R9, 0x4, R16 ;  /* 0x0000000409127825 */ /* 0x000fe200078e0210 */
[----:B0-----:R-:W-:-:S03]  /*0180*/  ISETP.GE.AND P0, PT, R32, 0x1, PT ;  /* 0x000000012000780c */ /* 0x001fc60003f06270 */
[----:B--2---:R-:W-:-:S04]  /*0190*/  IMAD.WIDE R6, R13, 0x4, R4 ;  /* 0x000000040d067825 */ /* 0x004fc800078e0204 */
[----:B------:R-:W-:-:S06]  /*01a0*/  IMAD.WIDE R12, R2, 0x4, R20 ;  /* 0x00000004020c7825 */ /* 0x000fcc00078e0214 */
[----:B-1----:R-:W-:Y:S05]  /*01b0*/  @!P0 BRA `(.L_x_0) ;  /* 0x0000001400148947 */ /* 0x002fea0003800000 */
[C---:B------:R-:W-:Y:S01]  /*01c0*/  LOP3.LUT R34, R32.reuse, 0xf, RZ, 0xc0, !PT ;  /* 0x0000000f20227812 */ /* 0x040fe200078ec0ff */
[----:B------:R-:W-:Y:S01]  /*01d0*/  IMAD.WIDE R8, R9, 0x4, R6 ;  /* 0x0000000409087825 */ /* 0x000fe200078e0206 */
[C---:B------:R-:W-:Y:S01]  /*01e0*/  LOP3.LUT R33, R32.reuse, 0x7, RZ, 0xc0, !PT ;  /* 0x0000000720217812 */ /* 0x040fe200078ec0ff */
[----:B------:R-:W-:Y:S01]  /*01f0*/  UMOV UR4, 0x1 ;  /* 0x0000000100047882 */ /* 0x000fe20000000000 */
[----:B------:R-:W-:-:S07]  /*0200*/  LOP3.LUT R32, R32, 0x3, RZ, 0xc0, !PT ;  /* 0x0000000320207812 */ /* 0x000fce00078ec0ff */
.L_x_6:
[----:B------:R-:W2:Y:S01]  /*0210*/  LDG.E R3, desc[UR6][R18.64] ;  /* 0x0000000612037981 */ /* 0x000ea2000c1e1900 */
[----:B------:R-:W0:Y:S03]  /*0220*/  LDCU.64 UR8, c[0x0][0x3a8] ;  /* 0x00007500ff0877ac */ /* 0x000e260008000a00 */
[----:B------:R-:W2:Y:S01]  /*0230*/  LDG.E R22, desc[UR6][R16.64] ;  /* 0x0000000610167981 */ /* 0x000ea2000c1e1900 */
[----:B------:R-:W1:Y:S03]  /*0240*/  LDCU UR5, c[0x0][0x3b8] ;  /* 0x00007700ff0577ac */ /* 0x000e660008000800 */
[----:B------:R-:W3:Y:S04]  /*0250*/  LDG.E R23, desc[UR6][R18.64+0x4] ;  /* 0x0000040612177981 */ /* 0x000ee8000c1e1900 */
[----:B------:R-:W3:Y:S04]  /*0260*/  LDG.E R24, desc[UR6][R16.64+0x4] ;  /* 0x0000040610187981 */ /* 0x000ee8000c1e1900 */
[----:B------:R-:W4:Y:S04]  /*0270*/  LDG.E R25, desc[UR6][R18.64+0x8] ;  /* 0x0000080612197981 */ /* 0x000f28000c1e1900 */
[----:B------:R-:W4:Y:S01]  /*0280*/  LDG.E R26, desc[UR6][R16.64+0x8] ;  /* 0x00000806101a7981 */ /* 0x000f22000c1e1900 */
[----:B--2---:R-:W-:-:S06]  /*0290*/  FADD R3, R3, -R22 ;  /* 0x8000001603037221 */ /* 0x004fcc0000000000 */
[----:B------:R-:W2:Y:S01]  /*02a0*/  F2I.U32.TRUNC.NTZ R3, |R3| ;  /* 0x4000000300037305 */ /* 0x000ea2000020f000 */
[----:B---3--:R-:W-:-:S07]  /*02b0*/  FADD R24, R23, -R24 ;  /* 0x8000001817187221 */ /* 0x008fce0000000000 */
[----:B------:R-:W3:Y:S01]  /*02c0*/  F2I.U32.TRUNC.NTZ R24, |R24| ;  /* 0x4000001800187305 */ /* 0x000ee2000020f000 */
[----:B----4-:R-:W-:Y:S01]  /*02d0*/  FADD R25, R25, -R26 ;  /* 0x8000001a19197221 */ /* 0x010fe20000000000 */
[----:B--2---:R-:W-:-:S06]  /*02e0*/  SHF.L.U32 R22, R3, 0x1, RZ ;  /* 0x0000000103167819 */ /* 0x004fcc00000006ff */
[----:B------:R-:W2:Y:S01]  /*02f0*/  F2I.U32.TRUNC.NTZ R25, |R25| ;  /* 0x4000001900197305 */ /* 0x000ea2000020f000 */
[----:B------:R-:W-:Y:S02]  /*0300*/  LOP3.LUT R22, R22, 0x1fe, RZ, 0xc0, !PT ;  /* 0x000001fe16167812 */ /* 0x000fe400078ec0ff */
[----:B---3--:R-:W-:Y:S02]  /*0310*/  LOP3.LUT R23, R24, 0xff, RZ, 0xc0, !PT ;  /* 0x000000ff18177812 */ /* 0x008fe400078ec0ff */
[----:B--2---:R-:W-:-:S04]  /*0320*/  LOP3.LUT R26, R25, 0xff, RZ, 0xc0, !PT ;  /* 0x000000ff191a7812 */ /* 0x004fc800078ec0ff */
[----:B------:R-:W-:-:S04]  /*0330*/  IADD3 R22, PT, PT, R26, R23, R22 ;  /* 0x000000171a167210 */ /* 0x000fc80007ffe016 */
[----:B------:R-:W-:-:S04]  /*0340*/  LOP3.LUT R22, R22, 0x7fc, RZ, 0xc0, !PT ;  /* 0x000007fc16167812 */ /* 0x000fc800078ec0ff */
[----:B0-----:R-:W-:Y:S01]  /*0350*/  IADD3 R22, P0, PT, R22, UR8, RZ ;  /* 0x0000000816167c10 */ /* 0x001fe2000ff1e0ff */
[----:B------:R-:W0:Y:S03]  /*0360*/  LDCU UR8, c[0x0][0x3c0] ;  /* 0x00007800ff0877ac */ /* 0x000e260008000800 */
[----:B------:R-:W-:-:S05]  /*0370*/  IADD3.X R23, PT, PT, RZ, UR9, RZ, P0, !PT ;  /* 0x00000009ff177c10 */ /* 0x000fca00087fe4ff */
[----:B------:R-:W0:Y:S01]  /*0380*/  LDG.E R3, desc[UR6][R22.64] ;  /* 0x0000000616037981 */ /* 0x000e22000c1e1900 */
[----:B-1----:R-:W-:Y:S01]  /*0390*/  UISETP.GE.U32.AND UP0, UPT, UR5, 0x10, UPT ;  /* 0x000000100500788c */ /* 0x002fe2000bf06070 */
[----:B0-----:R-:W-:-:S08]  /*03a0*/  FMUL R3, R3, UR8 ;  /* 0x0000000803037c20 */ /* 0x001fd00008400000 */
[----:B------:R-:W-:Y:S05]  /*03b0*/  BRA.U !UP0, `(.L_x_1) ;  /* 0x0000000508d07547 */ /* 0x000fea000b800000 */
[----:B------:R-:W-:Y:S01]  /*03c0*/  ULOP3.LUT UR5, UR5, 0x7ffffff0, URZ, 0xc0, !UPT ;  /* 0x7ffffff005057892 */ /* 0x000fe2000f8ec0ff */
[----:B------:R-:W0:Y:S03]  /*03d0*/  LDCU UR8, c[0x0][0x3c4] ;  /* 0x00007880ff0877ac */ /* 0x000e260008000800 */
[----:B------:R-:W-:-:S12]  /*03e0*/  UIADD3 UR5, UPT, UPT, -UR5, URZ, URZ ;  /* 0x000000ff05057290 */ /* 0x000fd8000fffe1ff */
.L_x_2:
[----:B------:R-:W2:Y:S04]  /*03f0*/  LDG.E R2, desc[UR6][R6.64] ;  /* 0x0000000606027981 */ /* 0x000ea8000c1e1900 */
[----:B------:R-:W0:Y:S01]  /*0400*/  LDG.E R0, desc[UR6][R10.64] ;  /* 0x000000060a007981 */ /* 0x000e22000c1e1900 */
[----:B--2---:R-:W-:-:S04]  /*0410*/  FMUL R5, R3, R2 ;  /* 0x0000000203057220 */ /* 0x004fc80000400000 */
[----:B0-----:R-:W-:-:S05]  /*0420*/  FFMA R5, R0, UR8, R5 ;  /* 0x0000000800057c23 */ /* 0x001fca0008000005 */
[----:B------:R0:W-:Y:S04]  /*0430*/  STG.E desc[UR6][R8.64], R5 ;  /* 0x0000000508007986 */ /* 0x0001e8000c101906 */
[----:B------:R-:W2:Y:S04]  /*0440*/  LDG.E R2, desc[UR6][R6.64+0x4] ;  /* 0x0000040606027981 */ /* 0x000ea8000c1e1900 */
[----:B------:R-:W3:Y:S01]  /*0450*/  LDG.E R0, desc[UR6][R10.64+0x4] ;  /* 0x000004060a007981 */ /* 0x000ee2000c1e1900 */
[----:B--2---:R-:W-:-:S04]  /*0460*/  FMUL R23, R3, R2 ;  /* 0x0000000203177220 */ /* 0x004fc80000400000 */
[----:B---3--:R-:W-:-:S05]  /*0470*/  FFMA R23, R0, UR8, R23 ;  /* 0x0000000800177c23 */ /* 0x008fca0008000017 */
[----:B------:R1:W-:Y:S04]  /*0480*/  STG.E desc[UR6][R8.64+0x4], R23 ;  /* 0x0000041708007986 */ /* 0x0003e8000c101906 */
[----:B------:R-:W2:Y:S04]  /*0490*/  LDG.E R2, desc[UR6][R6.64+0x8] ;  /* 0x0000080606027981 */ /* 0x000ea8000c1e1900 */
[----:B------:R-:W3:Y:S01]  /*04a0*/  LDG.E R0, desc[UR6][R10.64+0x8] ;  /* 0x000008060a007981 */ /* 0x000ee2000c1e1900 */
[----:B--2---:R-:W-:-:S04]  /*04b0*/  FMUL R25, R3, R2 ;  /* 0x0000000203197220 */ /* 0x004fc80000400000 */
[----:B---3--:R-:W-:-:S05]  /*04c0*/  FFMA R25, R0, UR8, R25 ;  /* 0x0000000800197c23 */ /* 0x008fca0008000019 */
[----:B------:R2:W-:Y:S04]  /*04d0*/  STG.E desc[UR6][R8.64+0x8], R25 ;  /* 0x0000081908007986 */ /* 0x0005e8000c101906 */
[----:B------:R-:W0:Y:S04]  /*04e0*/  LDG.E R2, desc[UR6][R6.64+0xc] ;  /* 0x00000c0606027981 */ /* 0x000e28000c1e1900 */
[----:B------:R-:W3:Y:S01]  /*04f0*/  LDG.E R0, desc[UR6][R10.64+0xc] ;  /* 0x00000c060a007981 */ /* 0x000ee2000c1e1900 */
[----:B0-----:R-:W-:-:S04]  /*0500*/  FMUL R5, R3, R2 ;  /* 0x0000000203057220 */ /* 0x001fc80000400000 */
[----:B---3--:R-:W-:-:S05]  /*0510*/  FFMA R5, R0, UR8, R5 ;  /* 0x0000000800057c23 */ /* 0x008fca0008000005 */
[----:B------:R0:W-:Y:S04]  /*0520*/  STG.E desc[UR6][R8.64+0xc], R5 ;  /* 0x00000c0508007986 */ /* 0x0001e8000c101906 */
[----:B------:R-:W1:Y:S04]  /*0530*/  LDG.E R2, desc[UR6][R6.64+0x10] ;  /* 0x0000100606027981 */ /* 0x000e68000c1e1900 */
[----:B------:R-:W3:Y:S01]  /*0540*/  LDG.E R0, desc[UR6][R10.64+0x10] ;  /* 0x000010060a007981 */ /* 0x000ee2000c1e1900 */
[----:B-1----:R-:W-:-:S04]  /*0550*/  FMUL R23, R3, R2 ;  /* 0x0000000203177220 */ /* 0x002fc80000400000 */
        /* <DEDUP_REMOVED lines=41> */
[----:B------:R-:W-:Y:S04]  /*07f0*/  STG.E desc[UR6][R8.64+0x30], R5 ;  /* 0x0000300508007986 */ /* 0x000fe8000c101906 */
        /* <DEDUP_REMOVED lines=10> */
[----:B------:R2:W3:Y:S04]  /*08a0*/  LDG.E R2, desc[UR6][R6.64+0x3c] ;  /* 0x00003c0606027981 */ /* 0x0004e8000c1e1900 */
[----:B------:R4:W5:Y:S01]  /*08b0*/  LDG.E R0, desc[UR6][R10.64+0x3c] ;  /* 0x00003c060a007981 */ /* 0x000962000c1e1900 */
[----:B------:R-:W-:Y:S01]  /*08c0*/  UIADD3 UR5, UPT, UPT, UR5, 0x10, URZ ;  /* 0x0000001005057890 */ /* 0x000fe2000fffe0ff */
[----:B------:R-:W-:Y:S01]  /*08d0*/  IADD3 R22, P0, PT, R10, 0x40, RZ ;  /* 0x000000400a167810 */ /* 0x000fe20007f1e0ff */
[----:B------:R-:W-:Y:S01]  /*08e0*/  IMAD.MOV.U32 R4, RZ, RZ, R10 ;  /* 0x000000ffff047224 */ /* 0x000fe200078e000a */
[----:B------:R-:W-:Y:S01]  /*08f0*/  IADD3 R24, P1, PT, R6, 0x40, RZ ;  /* 0x0000004006187810 */ /* 0x000fe20007f3e0ff */
[----:B------:R-:W-:Y:S01]  /*0900*/  UISETP.NE.AND UP0, UPT, UR5, URZ, UPT ;  /* 0x000000ff0500728c */ /* 0x000fe2000bf05270 */
[----:B------:R-:W-:Y:S01]  /*0910*/  IADD3 R26, P2, PT, R8, 0x40, RZ ;  /* 0x00000040081a7810 */ /* 0x000fe20007f5e0ff */
[----:B------:R-:W-:Y:S01]  /*0920*/  IMAD.MOV.U32 R30, RZ, RZ, R8 ;  /* 0x000000ffff1e7224 */ /* 0x000fe200078e0008 */
[----:B0-----:R-:W-:-:S02]  /*0930*/  IADD3.X R23, PT, PT, RZ, R11, RZ, P0, !PT ;  /* 0x0000000bff177210 */ /* 0x001fc400007fe4ff */
[----:B------:R-:W-:Y:S02]  /*0940*/  IADD3.X R25, PT, PT, RZ, R7, RZ, P1, !PT ;  /* 0x00000007ff197210 */ /* 0x000fe40000ffe4ff */
[----:B------:R-:W-:Y:S02]  /*0950*/  IADD3.X R27, PT, PT, RZ, R9, RZ, P2, !PT ;  /* 0x00000009ff1b7210 */ /* 0x000fe400017fe4ff */
[----:B------:R-:W-:Y:S02]  /*0960*/  MOV R28, R6 ;  /* 0x00000006001c7202 */ /* 0x000fe40000000f00 */
[----:B-1----:R-:W-:Y:S02]  /*0970*/  MOV R29, R7 ;  /* 0x00000007001d7202 */ /* 0x002fe40000000f00 */
[----:B------:R-:W-:Y:S02]  /*0980*/  MOV R31, R9 ;  /* 0x00000009001f7202 */ /* 0x000fe40000000f00 */
[----:B--2---:R-:W-:-:S02]  /*0990*/  MOV R6, R24 ;  /* 0x0000001800067202 */ /* 0x004fc40000000f00 */
[----:B------:R-:W-:Y:S02]  /*09a0*/  MOV R7, R25 ;  /* 0x0000001900077202 */ /* 0x000fe40000000f00 */
[----:B----4-:R-:W-:Y:S01]  /*09b0*/  MOV R10, R22 ;  /* 0x00000016000a7202 */ /* 0x010fe20000000f00 */
[----:B---3--:R-:W-:-:S04]  /*09c0*/  FMUL R5, R3, R2 ;  /* 0x0000000203057220 */ /* 0x008fc80000400000 */
[----:B-----5:R-:W-:Y:S01]  /*09d0*/  FFMA R35, R0, UR8, R5 ;  /* 0x0000000800237c23 */ /* 0x020fe20008000005 */
[----:B------:R-:W-:Y:S02]  /*09e0*/  MOV R5, R11 ;  /* 0x0000000b00057202 */ /* 0x000fe40000000f00 */
[----:B------:R-:W-:Y:S02]  /*09f0*/  MOV R11, R23 ;  /* 0x00000017000b7202 */ /* 0x000fe40000000f00 */
[----:B------:R0:W-:Y:S02]  /*0a00*/  STG.E desc[UR6][R8.64+0x3c], R35 ;  /* 0x00003c2308007986 */ /* 0x0001e4000c101906 */
[----:B0-----:R-:W-:Y:S01]  /*0a10*/  IMAD.MOV.U32 R8, RZ, RZ, R26 ;  /* 0x000000ffff087224 */ /* 0x001fe200078e001a */
[----:B------:R-:W-:Y:S01]  /*0a20*/  MOV R9, R27 ;  /* 0x0000001b00097202 */ /* 0x000fe20000000f00 */
[----:B------:R-:W-:Y:S06]  /*0a30*/  BRA.U UP0, `(.L_x_2) ;  /* 0xfffffff9006c7547 */ /* 0x000fec000b83ffff */
[----:B------:R-:W-:Y:S01]  /*0a40*/  IADD3 R4, P0, PT, R4, 0x3c, RZ ;  /* 0x0000003c04047810 */ /* 0x000fe20007f1e0ff */
[----:B------:R-:W-:Y:S01]  /*0a50*/  IMAD.MOV.U32 R11, RZ, RZ, R23 ;  /* 0x000000ffff0b7224 */ /* 0x000fe200078e0017 */
[----:B------:R-:W-:Y:S02]  /*0a60*/  IADD3 R2, P1, PT, R30, 0x3c, RZ ;  /* 0x0000003c1e027810 */ /* 0x000fe40007f3e0ff */
[----:B------:R-:W-:Y:S02]  /*0a70*/  IADD3 R0, P2, PT, R28, 0x3c, RZ ;  /* 0x0000003c1c007810 */ /* 0x000fe40007f5e0ff */
[----:B------:R-:W-:Y:S02]  /*0a80*/  IADD3.X R5, PT, PT, RZ, R5, RZ, P0, !PT ;  /* 0x00000005ff057210 */ /* 0x000fe400007fe4ff */
[----:B------:R-:W-:Y:S02]  /*0a90*/  IADD3.X R31, PT, PT, RZ, R31, RZ, P1, !PT ;  /* 0x0000001fff1f7210 */ /* 0x000fe40000ffe4ff */
[----:B------:R-:W-:-:S02]  /*0aa0*/  IADD3.X R29, PT, PT, RZ, R29, RZ, P2, !PT ;  /* 0x0000001dff1d7210 */ /* 0x000fc400017fe4ff */
[----:B------:R-:W-:Y:S02]  /*0ab0*/  MOV R10, R22 ;  /* 0x00000016000a7202 */ /* 0x000fe40000000f00 */
[----:B------:R-:W-:Y:S02]  /*0ac0*/  MOV R6, R24 ;  /* 0x0000001800067202 */ /* 0x000fe40000000f00 */
[----:B------:R-:W-:Y:S02]  /*0ad0*/  MOV R7, R25 ;  /* 0x0000001900077202 */ /* 0x000fe40000000f00 */
[----:B------:R-:W-:Y:S02]  /*0ae0*/  MOV R8, R26 ;  /* 0x0000001a00087202 */ /* 0x000fe40000000f00 */
[----:B------:R-:W-:-:S07]  /*0af0*/  MOV R9, R27 ;  /* 0x0000001b00097202 */ /* 0x000fce0000000f00 */
.L_x_1:
[----:B------:R-:W-:-:S13]  /*0b00*/  ISETP.NE.AND P0, PT, R34, RZ, PT ;  /* 0x000000ff2200720c */ /* 0x000fda0003f05270 */
[----:B------:R-:W-:Y:S05]  /*0b10*/  @!P0 BRA `(.L_x_3) ;  /* 0x0000000800448947 */ /* 0x000fea0003800000 */
[----:B------:R-:W-:Y:S02]  /*0b20*/  IADD3 R22, PT, PT, R34, -0x1, RZ ;  /* 0xffffffff22167810 */ /* 0x000fe40007ffe0ff */
[----:B------:R-:W-:Y:S02]  /*0b30*/  ISETP.NE.AND P0, PT, R33, RZ, PT ;  /* 0x000000ff2100720c */ /* 0x000fe40003f05270 */
[----:B------:R-:W-:-:S13]  /*0b40*/  ISETP.GE.U32.AND P1, PT, R22, 0x7, PT ;  /* 0x000000071600780c */ /* 0x000fda0003f26070 */
[----:B------:R-:W-:Y:S05]  /*0b50*/  @!P1 BRA `(.L_x_4) ;  /* 0x0000000000ec9947 */ /* 0x000fea0003800000 */
[----:B------:R-:W2:Y:S01]  /*0b60*/  LDG.E R2, desc[UR6][R6.64] ;  /* 0x0000000606027981 */ /* 0x000ea2000c1e1900 */
[----:B------:R-:W0:Y:S03]  /*0b70*/  LDCU UR5, c[0x0][0x3c4] ;  /* 0x00007880ff0577ac */ /* 0x000e260008000800 */
        /* <DEDUP_REMOVED lines=23> */
[----:B------:R-:W-:Y:S04]  /*0cf0*/  STG.E desc[UR6][R8.64+0x10], R23 ;  /* 0x0000101708007986 */ /* 0x000fe8000c101906 */
[----:B------:R-:W2:Y:S04]  /*0d00*/  LDG.E R2, desc[UR6][R6.64+0x14] ;  /* 0x0000140606027981 */ /* 0x000ea8000c1e1900 */
[----:B------:R-:W3:Y:S01]  /*0d10*/  LDG.E R0, desc[UR6][R10.64+0x14] ;  /* 0x000014060a007981 */ /* 0x000ee2000c1e1900 */
[----:B--2---:R-:W-:-:S04]  /*0d20*/  FMUL R25, R3, R2 ;  /* 0x0000000203197220 */ /* 0x004fc80000400000 */
[----:B---3--:R-:W-:-:S05]  /*0d30*/  FFMA R25, R0, UR5, R25 ;  /* 0x0000000500197c23 */ /* 0x008fca0008000019 */
[----:B------:R1:W-:Y:S04]  /*0d40*/  STG.E desc[UR6][R8.64+0x14], R25 ;  /* 0x0000141908007986 */ /* 0x0003e8000c101906 */
[----:B------:R-:W0:Y:S04]  /*0d50*/  LDG.E R2, desc[UR6][R6.64+0x18] ;  /* 0x0000180606027981 */ /* 0x000e28000c1e1900 */
[----:B------:R-:W2:Y:S01]  /*0d60*/  LDG.E R0, desc[UR6][R10.64+0x18] ;  /* 0x000018060a007981 */ /* 0x000ea2000c1e1900 */
[----:B0-----:R-:W-:-:S04]  /*0d70*/  FMUL R5, R3, R2 ;  /* 0x0000000203057220 */ /* 0x001fc80000400000 */
[----:B--2---:R-:W-:-:S05]  /*0d80*/  FFMA R5, R0, UR5, R5 ;  /* 0x0000000500057c23 */ /* 0x004fca0008000005 */
[----:B------:R0:W-:Y:S04]  /*0d90*/  STG.E desc[UR6][R8.64+0x18], R5 ;  /* 0x0000180508007986 */ /* 0x0001e8000c101906 */
[----:B------:R-:W2:Y:S04]  /*0da0*/  LDG.E R2, desc[UR6][R6.64+0x1c] ;  /* 0x00001c0606027981 */ /* 0x000ea8000c1e1900 */
[----:B------:R3:W4:Y:S01]  /*0db0*/  LDG.E R0, desc[UR6][R10.64+0x1c] ;  /* 0x00001c060a007981 */ /* 0x000722000c1e1900 */
[C---:B------:R-:W-:Y:S02]  /*0dc0*/  IADD3 R22, P6, PT, R10.reuse, 0x20, RZ ;  /* 0x000000200a167810 */ /* 0x040fe40007fde0ff */
[----:B------:R-:W-:-:S02]  /*0dd0*/  IADD3 R4, P1, PT, R10, 0x1c, RZ ;  /* 0x0000001c0a047810 */ /* 0x000fc40007f3e0ff */
[----:B------:R-:W-:Y:S01]  /*0de0*/  IADD3 R24, P5, PT, R6, 0x20, RZ ;  /* 0x0000002006187810 */ /* 0x000fe20007fbe0ff */
[----:B-1----:R-:W-:Y:S01]  /*0df0*/  IMAD.X R25, RZ, RZ, R11, P6 ;  /* 0x000000ffff197224 */ /* 0x002fe200030e060b */
[C---:B------:R-:W-:Y:S02]  /*0e00*/  IADD3 R26, P4, PT, R8.reuse, 0x20, RZ ;  /* 0x00000020081a7810 */ /* 0x040fe40007f9e0ff */
[----:B0-----:R-:W-:Y:S02]  /*0e10*/  IADD3.X R5, PT, PT, RZ, R11, RZ, P1, !PT ;  /* 0x0000000bff057210 */ /* 0x001fe40000ffe4ff */
[----:B---3--:R-:W-:Y:S02]  /*0e20*/  IADD3.X R11, PT, PT, RZ, R7, RZ, P5, !PT ;  /* 0x00000007ff0b7210 */ /* 0x008fe40002ffe4ff */
[----:B------:R-:W-:Y:S02]  /*0e30*/  IADD3.X R27, PT, PT, RZ, R9, RZ, P4, !PT ;  /* 0x00000009ff1b7210 */ /* 0x000fe400027fe4ff */
[----:B------:R-:W-:Y:S01]  /*0e40*/  MOV R10, R22 ;  /* 0x00000016000a7202 */ /* 0x000fe20000000f00 */
[----:B--2---:R-:W-:Y:S01]  /*0e50*/  FMUL R23, R3, R2 ;  /* 0x0000000203177220 */ /* 0x004fe20000400000 */
[----:B------:R-:W-:-:S03]  /*0e60*/  IADD3 R2, P3, PT, R8, 0x1c, RZ ;  /* 0x0000001c08027810 */ /* 0x000fc60007f7e0ff */
[----:B----4-:R-:W-:Y:S01]  /*0e70*/  FFMA R23, R0, UR5, R23 ;  /* 0x0000000500177c23 */ /* 0x010fe20008000017 */
[----:B------:R-:W-:Y:S01]  /*0e80*/  IADD3 R0, P2, PT, R6, 0x1c, RZ ;  /* 0x0000001c06007810 */ /* 0x000fe20007f5e0ff */
[----:B------:R-:W-:Y:S01]  /*0e90*/  IMAD.MOV.U32 R6, RZ, RZ, R24 ;  /* 0x000000ffff067224 */ /* 0x000fe200078e0018 */
[----:B------:R-:W-:Y:S02]  /*0ea0*/  IADD3.X R31, PT, PT, RZ, R9, RZ, P3, !PT ;  /* 0x00000009ff1f7210 */ /* 0x000fe40001ffe4ff */
[----:B------:R-:W-:Y:S01]  /*0eb0*/  IADD3.X R29, PT, PT, RZ, R7, RZ, P2, !PT ;  /* 0x00000007ff1d7210 */ /* 0x000fe200017fe4ff */
[----:B------:R0:W-:Y:S01]  /*0ec0*/  STG.E desc[UR6][R8.64+0x1c], R23 ;  /* 0x00001c1708007986 */ /* 0x0001e2000c101906 */
[----:B------:R-:W-:Y:S02]  /*0ed0*/  MOV R7, R11 ;  /* 0x0000000b00077202 */ /* 0x000fe40000000f00 */
[----:B------:R-:W-:Y:S02]  /*0ee0*/  MOV R11, R25 ;  /* 0x00000019000b7202 */ /* 0x000fe40000000f00 */
[----:B0-----:R-:W-:-:S02]  /*0ef0*/  MOV R8, R26 ;  /* 0x0000001a00087202 */ /* 0x001fc40000000f00 */
[----:B------:R-:W-:-:S07]  /*0f00*/  MOV R9, R27 ;  /* 0x0000001b00097202 */ /* 0x000fce0000000f00 */
.L_x_4:
[----:B------:R-:W-:Y:S05]  /*0f10*/  @!P0 BRA `(.L_x_3) ;  /* 0x0000000400448947 */ /* 0x000fea0003800000 */
[----:B------:R-:W-:Y:S01]  /*0f20*/  VIADD R22, R33, 0xffffffff ;  /* 0xffffffff21167836 */ /* 0x000fe20000000000 */
[----:B------:R-:W-:-:S04]  /*0f30*/  ISETP.NE.AND P0, PT, R32, RZ, PT ;  /* 0x000000ff2000720c */ /* 0x000fc80003f05270 */
[----:B------:R-:W-:-:S13]  /*0f40*/  ISETP.GE.U32.AND P1, PT, R22, 0x3, PT ;  /* 0x000000031600780c */ /* 0x000fda0003f26070 */
[----:B------:R-:W-:Y:S05]  /*0f50*/  @!P1 BRA `(.L_x_5) ;  /* 0x00000000009c9947 */ /* 0x000fea0003800000 */
[----:B------:R-:W2:Y:S01]  /*0f60*/  LDG.E R2, desc[UR6][R6.64] ;  /* 0x0000000606027981 */ /* 0x000ea2000c1e1900 */
[----:B------:R-:W0:Y:S03]  /*0f70*/  LDCU UR5, c[0x0][0x3c4] ;  /* 0x00007880ff0577ac */ /* 0x000e260008000800 */
[----:B------:R-:W0:Y:S01]  /*0f80*/  LDG.E R0, desc[UR6][R10.64] ;  /* 0x000000060a007981 */ /* 0x000e22000c1e1900 */
[----:B--2---:R-:W-:-:S04]  /*0f90*/  FMUL R5, R3, R2 ;  /* 0x0000000203057220 */ /* 0x004fc80000400000 */
[----:B0-----:R-:W-:-:S05]  /*0fa0*/  FFMA R5, R0, UR5, R5 ;  /* 0x0000000500057c23 */ /* 0x001fca0008000005 */
[----:B------:R-:W-:Y:S04]  /*0fb0*/  STG.E desc[UR6][R8.64], R5 ;  /* 0x0000000508007986 */ /* 0x000fe8000c101906 */
        /* <DEDUP_REMOVED lines=10> */
[----:B------:R-:W2:Y:S04]  /*1060*/  LDG.E R2, desc[UR6][R6.64+0xc] ;  /* 0x00000c0606027981 */ /* 0x000ea8000c1e1900 */
[----:B------:R3:W4:Y:S01]  /*1070*/  LDG.E R0, desc[UR6][R10.64+0xc] ;  /* 0x00000c060a007981 */ /* 0x000722000c1e1900 */
[----:B------:R-:W-:Y:S02]  /*1080*/  IADD3 R26, P4, PT, R8, 0x10, RZ ;  /* 0x00000010081a7810 */ /* 0x000fe40007f9e0ff */
[----:B------:R-:W-:-:S02]  /*1090*/  IADD3 R22, P6, PT, R10, 0x10, RZ ;  /* 0x000000100a167810 */ /* 0x000fc40007fde0ff */
[----:B------:R-:W-:Y:S02]  /*10a0*/  IADD3 R24, P5, PT, R6, 0x10, RZ ;  /* 0x0000001006187810 */ /* 0x000fe40007fbe0ff */
[----:B------:R-:W-:Y:S02]  /*10b0*/  IADD3 R4, P1, PT, R10, 0xc, RZ ;  /* 0x0000000c0a047810 */ /* 0x000fe40007f3e0ff */
[----:B0-----:R-:W-:Y:S02]  /*10c0*/  IADD3.X R23, PT, PT, RZ, R11, RZ, P6, !PT ;  /* 0x0000000bff177210 */ /* 0x001fe400037fe4ff */
[----:B-1----:R-:W-:Y:S02]  /*10d0*/  IADD3.X R25, PT, PT, RZ, R7, RZ, P5, !PT ;  /* 0x00000007ff197210 */ /* 0x002fe40002ffe4ff */
[----:B---3--:R-:W-:Y:S01]  /*10e0*/  MOV R10, R22 ;  /* 0x00000016000a7202 */ /* 0x008fe20000000f00 */
[----:B--2---:R-:W-:Y:S01]  /*10f0*/  FMUL R5, R3, R2 ;  /* 0x0000000203057220 */ /* 0x004fe20000400000 */
[----:B------:R-:W-:-:S03]  /*1100*/  IADD3 R2, P3, PT, R8, 0xc, RZ ;  /* 0x0000000c08027810 */ /* 0x000fc60007f7e0ff */
[----:B----4-:R-:W-:Y:S01]  /*1110*/  FFMA R27, R0, UR5, R5 ;  /* 0x00000005001b7c23 */ /* 0x010fe20008000005 */
[----:B------:R-:W-:Y:S01]  /*1120*/  IADD3 R0, P2, PT, R6, 0xc, RZ ;  /* 0x0000000c06007810 */ /* 0x000fe20007f5e0ff */
[----:B------:R-:W-:Y:S01]  /*1130*/  IMAD.X R31, RZ, RZ, R9, P3 ;  /* 0x000000ffff1f7224 */ /* 0x000fe200018e0609 */
[----:B------:R-:W-:Y:S02]  /*1140*/  IADD3.X R5, PT, PT, RZ, R11, RZ, P1, !PT ;  /* 0x0000000bff057210 */ /* 0x000fe40000ffe4ff */
[----:B------:R0:W-:Y:S01]  /*1150*/  STG.E desc[UR6][R8.64+0xc], R27 ;  /* 0x00000c1b08007986 */ /* 0x0001e2000c101906 */
[----:B------:R-:W-:Y:S02]  /*1160*/  IADD3.X R29, PT, PT, RZ, R7, RZ, P2, !PT ;  /* 0x00000007ff1d7210 */ /* 0x000fe400017fe4ff */
[----:B------:R-:W-:Y:S02]  /*1170*/  MOV R6, R24 ;  /* 0x0000001800067202 */ /* 0x000fe40000000f00 */
[----:B------:R-:W-:-:S02]  /*1180*/  MOV R7, R25 ;  /* 0x0000001900077202 */ /* 0x000fc40000000f00 */
[----:B------:R-:W-:Y:S02]  /*1190*/  MOV R11, R23 ;  /* 0x00000017000b7202 */ /* 0x000fe40000000f00 */
[----:B0-----:R-:W-:Y:S02]  /*11a0*/  IADD3.X R27, PT, PT, RZ, R9, RZ, P4, !PT ;  /* 0x00000009ff1b7210 */ /* 0x001fe400027fe4ff */
[----:B------:R-:W-:-:S03]  /*11b0*/  MOV R8, R26 ;  /* 0x0000001a00087202 */ /* 0x000fc60000000f00 */
[----:B------:R-:W-:-:S07]  /*11c0*/  IMAD.MOV.U32 R9, RZ, RZ, R27 ;  /* 0x000000ffff097224 */ /* 0x000fce00078e001b */
.L_x_5:
[----:B------:R-:W-:Y:S05]  /*11d0*/  @!P0 BRA `(.L_x_3) ;  /* 0x0000000000948947 */ /* 0x000fea0003800000 */
[----:B------:R-:W2:Y:S01]  /*11e0*/  LDG.E R2, desc[UR6][R6.64] ;  /* 0x0000000606027981 */ /* 0x000ea2000c1e1900 */
[----:B------:R-:W0:Y:S03]  /*11f0*/  LDCU UR5, c[0x0][0x3c4] ;  /* 0x00007880ff0577ac */ /* 0x000e260008000800 */
[----:B------:R-:W0:Y:S01]  /*1200*/  LDG.E R0, desc[UR6][R10.64] ;  /* 0x000000060a007981 */ /* 0x000e22000c1e1900 */
[----:B------:R-:W-:Y:S01]  /*1210*/  ISETP.NE.AND P0, PT, R32, 0x1, PT ;  /* 0x000000012000780c */ /* 0x000fe20003f05270 */
[----:B------:R-:W-:Y:S01]  /*1220*/  IMAD.MOV.U32 R31, RZ, RZ, R9 ;  /* 0x000000ffff1f7224 */ /* 0x000fe200078e0009 */
[----:B------:R-:W-:Y:S02]  /*1230*/  MOV R4, R10 ;  /* 0x0000000a00047202 */ /* 0x000fe40000000f00 */
[----:B------:R-:W-:Y:S01]  /*1240*/  MOV R29, R7 ;  /* 0x00000007001d7202 */ /* 0x000fe20000000f00 */
[----:B--2---:R-:W-:Y:S01]  /*1250*/  FMUL R5, R3, R2 ;  /* 0x0000000203057220 */ /* 0x004fe20000400000 */
[----:B------:R-:W-:-:S03]  /*1260*/  MOV R2, R8 ;  /* 0x0000000800027202 */ /* 0x000fc60000000f00 */
[----:B0-----:R-:W-:Y:S01]  /*1270*/  FFMA R23, R0, UR5, R5 ;  /* 0x0000000500177c23 */ /* 0x001fe20008000005 */
[----:B------:R-:W-:Y:S02]  /*1280*/  MOV R5, R11 ;  /* 0x0000000b00057202 */ /* 0x000fe40000000f00 */
[----:B------:R-:W-:Y:S02]  /*1290*/  MOV R0, R6 ;  /* 0x0000000600007202 */ /* 0x000fe40000000f00 */
[----:B------:R0:W-:Y:S01]  /*12a0*/  STG.E desc[UR6][R8.64], R23 ;  /* 0x0000001708007986 */ /* 0x0001e2000c101906 */
[----:B------:R-:W-:Y:S05]  /*12b0*/  @!P0 BRA `(.L_x_3) ;  /* 0x00000000005c8947 */ /* 0x000fea0003800000 */
[----:B------:R-:W2:Y:S04]  /*12c0*/  LDG.E R2, desc[UR6][R6.64+0x4] ;  /* 0x0000040606027981 */ /* 0x000ea8000c1e1900 */
[----:B------:R-:W3:Y:S01]  /*12d0*/  LDG.E R0, desc[UR6][R10.64+0x4] ;  /* 0x000004060a007981 */ /* 0x000ee2000c1e1900 */
[----:B------:R-:W-:Y:S01]  /*12e0*/  ISETP.NE.AND P0, PT, R32, 0x2, PT ;  /* 0x000000022000780c */ /* 0x000fe20003f05270 */
[----:B--2---:R-:W-:-:S04]  /*12f0*/  FMUL R5, R3, R2 ;  /* 0x0000000203057220 */ /* 0x004fc80000400000 */
[----:B---3--:R-:W-:-:S05]  /*1300*/  FFMA R5, R0, UR5, R5 ;  /* 0x0000000500057c23 */ /* 0x008fca0008000005 */
[----:B------:R1:W-:Y:S04]  /*1310*/  STG.E desc[UR6][R8.64+0x4], R5 ;  /* 0x0000040508007986 */ /* 0x0003e8000c101906 */
[----:B------:R-:W0:Y:S04]  /*1320*/  @P0 LDG.E R2, desc[UR6][R6.64+0x8] ;  /* 0x0000080606020981 */ /* 0x000e28000c1e1900 */
[----:B------:R-:W2:Y:S01]  /*1330*/  @P0 LDG.E R0, desc[UR6][R10.64+0x8] ;  /* 0x000008060a000981 */ /* 0x000ea2000c1e1900 */
[C---:B------:R-:W-:Y:S02]  /*1340*/  IADD3 R4, P3, PT, R10.reuse, 0x4, RZ ;  /* 0x000000040a047810 */ /* 0x040fe40007f7e0ff */
[----:B------:R-:W-:-:S02]  /*1350*/  @P0 IADD3 R4, P6, PT, R10, 0x8, RZ ;  /* 0x000000080a040810 */ /* 0x000fc40007fde0ff */
[-C--:B-1----:R-:W-:Y:S02]  /*1360*/  IADD3.X R5, PT, PT, RZ, R11.reuse, RZ, P3, !PT ;  /* 0x0000000bff057210 */ /* 0x082fe40001ffe4ff */
[----:B------:R-:W-:Y:S01]  /*1370*/  @P0 IADD3.X R5, PT, PT, RZ, R11, RZ, P6, !PT ;  /* 0x0000000bff050210 */ /* 0x000fe200037fe4ff */
[----:B0-----:R-:W-:Y:S01]  /*1380*/  @P0 FMUL R23, R3, R2 ;  /* 0x0000000203170220 */ /* 0x001fe20000400000 */
[C---:B------:R-:W-:Y:S02]  /*1390*/  IADD3 R2, P1, PT, R8.reuse, 0x4, RZ ;  /* 0x0000000408027810 */ /* 0x040fe40007f3e0ff */
[----:B------:R-:W-:Y:S01]  /*13a0*/  @P0 IADD3 R2, P4, PT, R8, 0x8, RZ ;  /* 0x0000000808020810 */ /* 0x000fe20007f9e0ff */
[----:B--2---:R-:W-:Y:S01]  /*13b0*/  @P0 FFMA R23, R0, UR5, R23 ;  /* 0x0000000500170c23 */ /* 0x004fe20008000017 */
[C---:B------:R-:W-:Y:S02]  /*13c0*/  IADD3 R0, P2, PT, R6.reuse, 0x4, RZ ;  /* 0x0000000406007810 */ /* 0x040fe40007f5e0ff */
[----:B------:R-:W-:-:S02]  /*13d0*/  @P0 IADD3 R0, P5, PT, R6, 0x8, RZ ;  /* 0x0000000806000810 */ /* 0x000fc40007fbe0ff */
[----:B------:R1:W-:Y:S01]  /*13e0*/  @P0 STG.E desc[UR6][R8.64+0x8], R23 ;  /* 0x0000081708000986 */ /* 0x0003e2000c101906 */
[----:B------:R-:W-:Y:S02]  /*13f0*/  IADD3.X R29, PT, PT, RZ, R7, RZ, P2, !PT ;  /* 0x00000007ff1d7210 */ /* 0x000fe400017fe4ff */
[----:B------:R-:W-:Y:S01]  /*1400*/  IADD3.X R31, PT, PT, RZ, R9, RZ, P1, !PT ;  /* 0x00000009ff1f7210 */ /* 0x000fe20000ffe4ff */
[----:B------:R-:W-:Y:S01]  /*1410*/  @P0 IMAD.X R31, RZ, RZ, R9, P4 ;  /* 0x000000ffff1f0224 */ /* 0x000fe200020e0609 */
[----:B------:R-:W-:-:S07]  /*1420*/  @P0 IADD3.X R29, PT, PT, RZ, R7, RZ, P5, !PT ;  /* 0x00000007ff1d0210 */ /* 0x000fce0002ffe4ff */
.L_x_3:
[----:B------:R-:W2:Y:S01]  /*1430*/  LDG.E R10, desc[UR6][R20.64] ;  /* 0x00000006140a7981 */ /* 0x000ea2000c1e1900 */
[----:B------:R-:W3:Y:S01]  /*1440*/  LDC.64 R6, c[0x0][0x3b0] ;  /* 0x0000ec00ff067b82 */ /* 0x000ee20000000a00 */
[----:B------:R-:W4:Y:S02]  /*1450*/  LDCU UR5, c[0x0][0x3c4] ;  /* 0x00007880ff0577ac */ /* 0x000f240008000800 */
[----:B01----:R0:W4:Y:S01]  /*1460*/  LDG.E R8, desc[UR6][R14.64] ;  /* 0x000000060e087981 */ /* 0x003122000c1e1900 */
[----:B------:R-:W-:Y:S01]  /*1470*/  MOV R28, R0 ;  /* 0x00000000001c7202 */ /* 0x000fe20000000f00 */
[----:B------:R-:W-:-:S03]  /*1480*/  UIADD3 UR4, UPT, UPT, UR4, 0x1, URZ ;  /* 0x0000000104047890 */ /* 0x000fc6000fffe0ff */
[----:B------:R-:W1:Y:S03]  /*1490*/  LDC R25, c[0x0][0x3bc] ;  /* 0x0000ef00ff197b82 */ /* 0x000e660000000800 */
[----:B---3--:R-:W-:Y:S01]  /*14a0*/  ISETP.NE.AND P0, PT, R7, UR4, PT ;  /* 0x0000000407007c0c */ /* 0x008fe2000bf05270 */
[----:B0-----:R-:W-:-:S04]  /*14b0*/  IMAD.WIDE R14, R6, 0x4, R14 ;  /* 0x00000004060e7825 */ /* 0x001fc800078e020e */
[----:B------:R-:W-:-:S04]  /*14c0*/  IMAD.WIDE R20, R6, 0x4, R20 ;  /* 0x0000000406147825 */ /* 0x000fc800078e0214 */
[----:B-1----:R-:W-:-:S04]  /*14d0*/  IMAD.WIDE R26, R25, 0x4, R28 ;  /* 0x00000004191a7825 */ /* 0x002fc800078e021c */
[----:B------:R-:W-:Y:S01]  /*14e0*/  IMAD.WIDE R22, R6, 0x4, R12 ;  /* 0x0000000406167825 */ /* 0x000fe200078e020c */
[----:B------:R-:W-:-:S03]  /*14f0*/  IADD3 R6, P2, PT, R26, -0x8, RZ ;  /* 0xfffffff81a067810 */ /* 0x000fc60007f5e0ff */
[----:B------:R-:W-:Y:S01]  /*1500*/  IMAD.WIDE R16, R25, 0x4, R16 ;  /* 0x0000000419107825 */ /* 0x000fe200078e0210 */
[----:B------:R-:W-:-:S03]  /*1510*/  IADD3.X R7, PT, PT, R27, -0x1, RZ, P2, !PT ;  /* 0xffffffff1b077810 */ /* 0x000fc600017fe4ff */
[----:B------:R-:W-:-:S04]  /*1520*/  IMAD.WIDE R18, R25, 0x4, R18 ;  /* 0x0000000419127825 */ /* 0x000fc800078e0212 */
[----:B--2---:R-:W-:Y:S01]  /*1530*/  FMUL R3, R3, R10 ;  /* 0x0000000a03037220 */ /* 0x004fe20000400000 */
[----:B------:R-:W-:-:S04]  /*1540*/  IMAD.WIDE R10, R25, 0x4, R4 ;  /* 0x00000004190a7825 */ /* 0x000fc800078e0204 */
[----:B----4-:R-:W-:Y:S01]  /*1550*/  FFMA R3, R8, UR5, R3 ;  /* 0x0000000508037c23 */ /* 0x010fe20008000003 */
[----:B------:R-:W-:-:S04]  /*1560*/  IADD3 R10, P1, PT, R10, -0x8, RZ ;  /* 0xfffffff80a0a7810 */ /* 0x000fc80007f3e0ff */
[----:B------:R0:W-:Y:S01]  /*1570*/  STG.E desc[UR6][R12.64], R3 ;  /* 0x000000030c007986 */ /* 0x0001e2000c101906 */
[----:B------:R-:W-:Y:S02]  /*1580*/  IADD3.X R11, PT, PT, R11, -0x1, RZ, P1, !PT ;  /* 0xffffffff0b0b7810 */ /* 0x000fe40000ffe4ff */
[----:B0-----:R-:W-:-:S03]  /*1590*/  MOV R3, R31 ;  /* 0x0000001f00037202 */ /* 0x001fc60000000f00 */
[----:B------:R-:W-:-:S03]  /*15a0*/  IMAD.WIDE R8, R25, 0x4, R2 ;  /* 0x0000000419087825 */ /* 0x000fc600078e0202 */
[----:B------:R-:W-:-:S04]  /*15b0*/  IADD3 R8, P3, PT, R8, -0x8, RZ ;  /* 0xfffffff808087810 */ /* 0x000fc80007f7e0ff */
[----:B------:R-:W-:Y:S01]  /*15c0*/  IADD3.X R9, PT, PT, R9, -0x1, RZ, P3, !PT ;  /* 0xffffffff09097810 */ /* 0x000fe20001ffe4ff */
[----:B------:R-:W-:Y:S08]  /*15d0*/  @!P0 EXIT ;  /* 0x000000000000894d */ /* 0x000ff00003800000 */
[----:B------:R-:W-:Y:S02]  /*15e0*/  MOV R12, R22 ;  /* 0x00000016000c7202 */ /* 0x000fe40000000f00 */
[----:B------:R-:W-:Y:S01]  /*15f0*/  MOV R13, R23 ;  /* 0x00000017000d7202 */ /* 0x000fe20000000f00 */
[----:B------:R-:W-:Y:S06]  /*1600*/  BRA `(.L_x_6) ;  /* 0xffffffec00007947 */ /* 0x000fec000383ffff */
.L_x_0:
[C---:B------:R-:W-:Y:S02]  /*1610*/  IADD3 R0, PT, PT, R3.reuse, -0x1, RZ ;  /* 0xffffffff03007810 */ /* 0x040fe40007ffe0ff */
[----:B------:R-:W-:Y:S02]  /*1620*/  IADD3 R3, PT, PT, R3, -0x2, RZ ;  /* 0xfffffffe03037810 */ /* 0x000fe40007ffe0ff */
[----:B------:R-:W-:Y:S02]  /*1630*/  LOP3.LUT R4, R0, 0x3, RZ, 0xc0, !PT ;  /* 0x0000000300047812 */ /* 0x000fe400078ec0ff */
[----:B------:R-:W-:Y:S02]  /*1640*/  ISETP.GE.U32.AND P0, PT, R3, 0x3, PT ;  /* 0x000000030300780c */ /* 0x000fe40003f06070 */
[----:B------:R-:W-:-:S11]  /*1650*/  ISETP.NE.AND P1, PT, R4, RZ, PT ;  /* 0x000000ff0400720c */ /* 0x000fd60003f25270 */
[----:B------:R-:W-:Y:S05]  /*1660*/  @!P0 BRA `(.L_x_7) ;  /* 0x00000008001c8947 */ /* 0x000fea0003800000 */
[----:B------:R-:W-:Y:S01]  /*1670*/  LOP3.LUT R3, R0, 0xfffffffc, RZ, 0xc0, !PT ;  /* 0xfffffffc00037812 */ /* 0x000fe200078ec0ff */
[----:B------:R-:W0:Y:S01]  /*1680*/  LDCU.64 UR8, c[0x0][0x3a8] ;  /* 0x00007500ff0877ac */ /* 0x000e220008000a00 */
[----:B------:R-:W1:Y:S01]  /*1690*/  LDCU.64 UR10, c[0x0][0x3c0] ;  /* 0x00007800ff0a77ac */ /* 0x000e620008000a00 */
[----:B------:R-:W-:-:S05]  /*16a0*/  UMOV UR4, URZ ;  /* 0x000000ff00047c82 */ /* 0x000fca0008000000 */
.L_x_8:
[----:B--2---:R-:W2:Y:S04]  /*16b0*/  LDG.E R5, desc[UR6][R18.64] ;  /* 0x0000000612057981 */ /* 0x004ea8000c1e1900 */
[----:B------:R-:W2:Y:S04]  /*16c0*/  LDG.E R6, desc[UR6][R16.64] ;  /* 0x0000000610067981 */ /* 0x000ea8000c1e1900 */
[----:B------:R-:W3:Y:S04]  /*16d0*/  LDG.E R7, desc[UR6][R18.64+0x4] ;  /* 0x0000040612077981 */ /* 0x000ee8000c1e1900 */
[----:B------:R-:W3:Y:S04]  /*16e0*/  LDG.E R8, desc[UR6][R16.64+0x4] ;  /* 0x0000040610087981 */ /* 0x000ee8000c1e1900 */
[----:B------:R-:W4:Y:S04]  /*16f0*/  LDG.E R10, desc[UR6][R18.64+0x8] ;  /* 0x00000806120a7981 */ /* 0x000f28000c1e1900 */
[----:B------:R-:W4:Y:S04]  /*1700*/  LDG.E R11, desc[UR6][R16.64+0x8] ;  /* 0x00000806100b7981 */ /* 0x000f28000c1e1900 */
[----:B------:R-:W5:Y:S01]  /*1710*/  LDG.E R22, desc[UR6][R20.64] ;  /* 0x0000000614167981 */ /* 0x000f62000c1e1900 */
[----:B--2---:R-:W-:-:S06]  /*1720*/  FADD R5, R5, -R6 ;  /* 0x8000000605057221 */ /* 0x004fcc0000000000 */
[----:B------:R-:W2:Y:S01]  /*1730*/  F2I.U32.TRUNC.NTZ R5, |R5| ;  /* 0x4000000500057305 */ /* 0x000ea2000020f000 */
[----:B---3--:R-:W-:-:S07]  /*1740*/  FADD R8, R7, -R8 ;  /* 0x8000000807087221 */ /* 0x008fce0000000000 */
[----:B------:R-:W3:Y:S01]  /*1750*/  F2I.U32.TRUNC.NTZ R8, |R8| ;  /* 0x4000000800087305 */ /* 0x000ee2000020f000 */
[----:B----4-:R-:W-:Y:S01]  /*1760*/  FADD R10, R10, -R11 ;  /* 0x8000000b0a0a7221 */ /* 0x010fe20000000000 */
[----:B--2---:R-:W-:-:S06]  /*1770*/  IMAD.SHL.U32 R6, R5, 0x2, RZ ;  /* 0x0000000205067824 */ /* 0x004fcc00078e00ff */
[----:B------:R-:W2:Y:S01]  /*1780*/  F2I.U32.TRUNC.NTZ R10, |R10| ;  /* 0x4000000a000a7305 */ /* 0x000ea2000020f000 */
[----:B------:R-:W-:Y:S02]  /*1790*/  LOP3.LUT R6, R6, 0x1fe, RZ, 0xc0, !PT ;  /* 0x000001fe06067812 */ /* 0x000fe400078ec0ff */
[----:B---3--:R-:W-:Y:S02]  /*17a0*/  LOP3.LUT R7, R8, 0xff, RZ, 0xc0, !PT ;  /* 0x000000ff08077812 */ /* 0x008fe400078ec0ff */
[----:B------:R-:W3:Y:S01]  /*17b0*/  LDG.E R8, desc[UR6][R14.64] ;  /* 0x000000060e087981 */ /* 0x000ee2000c1e1900 */
[----:B--2---:R-:W-:-:S04]  /*17c0*/  LOP3.LUT R11, R10, 0xff, RZ, 0xc0, !PT ;  /* 0x000000ff0a0b7812 */ /* 0x004fc800078ec0ff */
[----:B------:R-:W-:-:S04]  /*17d0*/  IADD3 R6, PT, PT, R11, R7, R6 ;  /* 0x000000070b067210 */ /* 0x000fc80007ffe006 */
[----:B------:R-:W-:-:S04]  /*17e0*/  LOP3.LUT R6, R6, 0x7fc, RZ, 0xc0, !PT ;  /* 0x000007fc06067812 */ /* 0x000fc800078ec0ff */
[----:B0-----:R-:W-:-:S04]  /*17f0*/  IADD3 R6, P0, PT, R6, UR8, RZ ;  /* 0x0000000806067c10 */ /* 0x001fc8000ff1e0ff */
[----:B------:R-:W-:-:S05]  /*1800*/  IADD3.X R7, PT, PT, RZ, UR9, RZ, P0, !PT ;  /* 0x00000009ff077c10 */ /* 0x000fca00087fe4ff */
[----:B------:R-:W1:Y:S01]  /*1810*/  LDG.E R6, desc[UR6][R6.64] ;  /* 0x0000000606067981 */ /* 0x000e62000c1e1900 */
[----:B------:R-:W-:-:S04]  /*1820*/  IMAD.WIDE R18, R9, 0x4, R18 ;  /* 0x0000000409127825 */ /* 0x000fc800078e0212 */
[----:B------:R-:W-:-:S04]  /*1830*/  IMAD.WIDE R16, R9, 0x4, R16 ;  /* 0x0000000409107825 */ /* 0x000fc800078e0210 */
[----:B-1----:R-:W-:-:S04]  /*1840*/  FMUL R5, R6, UR10 ;  /* 0x0000000a06057c20 */ /* 0x002fc80008400000 */
[----:B-----5:R-:W-:-:S04]  /*1850*/  FMUL R5, R5, R22 ;  /* 0x0000001605057220 */ /* 0x020fc80000400000 */
[----:B---3--:R-:W-:-:S05]  /*1860*/  FFMA R5, R8, UR11, R5 ;  /* 0x0000000b08057c23 */ /* 0x008fca0008000005 */
[----:B------:R0:W-:Y:S04]  /*1870*/  STG.E desc[UR6][R12.64], R5 ;  /* 0x000000050c007986 */ /* 0x0001e8000c101906 */
[----:B------:R-:W2:Y:S04]  /*1880*/  LDG.E R8, desc[UR6][R18.64] ;  /* 0x0000000612087981 */ /* 0x000ea8000c1e1900 */
[----:B------:R-:W2:Y:S04]  /*1890*/  LDG.E R11, desc[UR6][R16.64] ;  /* 0x00000006100b7981 */ /* 0x000ea8000c1e1900 */
[----:B------:R-:W3:Y:S04]  /*18a0*/  LDG.E R6, desc[UR6][R18.64+0x4] ;  /* 0x0000040612067981 */ /* 0x000ee8000c1e1900 */
[----:B------:R-:W3:Y:S04]  /*18b0*/  LDG.E R7, desc[UR6][R16.64+0x4] ;  /* 0x0000040610077981 */ /* 0x000ee8000c1e1900 */
[----:B------:R-:W4:Y:S04]  /*18c0*/  LDG.E R22, desc[UR6][R18.64+0x8] ;  /* 0x0000080612167981 */ /* 0x000f28000c1e1900 */
[----:B------:R-:W4:Y:S01]  /*18d0*/  LDG.E R23, desc[UR6][R16.64+0x8] ;  /* 0x0000080610177981 */ /* 0x000f22000c1e1900 */
[----:B------:R-:W-:-:S04]  /*18e0*/  IMAD.WIDE R20, R2, 0x4, R20 ;  /* 0x0000000402147825 */ /* 0x000fc800078e0214 */
[----:B------:R-:W-:-:S04]  /*18f0*/  IMAD.WIDE R14, R2, 0x4, R14 ;  /* 0x00000004020e7825 */ /* 0x000fc800078e020e */
[----:B--2---:R-:W-:-:S06]  /*1900*/  FADD R8, R8, -R11 ;  /* 0x8000000b08087221 */ /* 0x004fcc0000000000 */
[----:B------:R-:W0:Y:S01]  /*1910*/  F2I.U32.TRUNC.NTZ R8, |R8| ;  /* 0x4000000800087305 */ /* 0x000e22000020f000 */
[----:B---3--:R-:W-:Y:S01]  /*1920*/  FADD R10, R6, -R7 ;  /* 0x80000007060a7221 */ /* 0x008fe20000000000 */
[----:B----4-:R-:W-:-:S06]  /*1930*/  FADD R22, R22, -R23 ;  /* 0x8000001716167221 */ /* 0x010fcc0000000000 */
[----:B------:R-:W1:Y:S08]  /*1940*/  F2I.U32.TRUNC.NTZ R10, |R10| ;  /* 0x4000000a000a7305 */ /* 0x000e70000020f000 */
[----:B------:R-:W2:Y:S01]  /*1950*/  F2I.U32.TRUNC.NTZ R22, |R22| ;  /* 0x4000001600167305 */ /* 0x000ea2000020f000 */
[----:B0-----:R-:W-:Y:S02]  /*1960*/  SHF.L.U32 R5, R8, 0x1, RZ ;  /* 0x0000000108057819 */ /* 0x001fe400000006ff */
[----:B------:R-:W3:Y:S02]  /*1970*/  LDG.E R8, desc[UR6][R14.64] ;  /* 0x000000060e087981 */ /* 0x000ee4000c1e1900 */
[----:B------:R-:W-:-:S02]  /*1980*/  LOP3.LUT R5, R5, 0x1fe, RZ, 0xc0, !PT ;  /* 0x000001fe05057812 */ /* 0x000fc400078ec0ff */
[----:B-1----:R-:W-:Y:S02]  /*1990*/  LOP3.LUT R6, R10, 0xff, RZ, 0xc0, !PT ;  /* 0x000000ff0a067812 */ /* 0x002fe400078ec0ff */
[----:B------:R-:W4:Y:S01]  /*19a0*/  LDG.E R10, desc[UR6][R20.64] ;  /* 0x00000006140a7981 */ /* 0x000f22000c1e1900 */
[----:B--2---:R-:W-:-:S04]  /*19b0*/  LOP3.LUT R7, R22, 0xff, RZ, 0xc0, !PT ;  /* 0x000000ff16077812 */ /* 0x004fc800078ec0ff */
[----:B------:R-:W-:-:S04]  /*19c0*/  IADD3 R5, PT, PT, R7, R6, R5 ;  /* 0x0000000607057210 */ /* 0x000fc80007ffe005 */
[----:B------:R-:W-:-:S04]  /*19d0*/  LOP3.LUT R5, R5, 0x7fc, RZ, 0xc0, !PT ;  /* 0x000007fc05057812 */ /* 0x000fc800078ec0ff */
[----:B------:R-:W-:-:S04]  /*19e0*/  IADD3 R6, P0, PT, R5, UR8, RZ ;  /* 0x0000000805067c10 */ /* 0x000fc8000ff1e0ff */
[----:B------:R-:W-:-:S05]  /*19f0*/  IADD3.X R7, PT, PT, RZ, UR9, RZ, P0, !PT ;  /* 0x00000009ff077c10 */ /* 0x000fca00087fe4ff */
[----:B------:R-:W2:Y:S01]  /*1a00*/  LDG.E R6, desc[UR6][R6.64] ;  /* 0x0000000606067981 */ /* 0x000ea2000c1e1900 */
[----:B------:R-:W-:-:S04]  /*1a10*/  IMAD.WIDE R12, R2, 0x4, R12 ;  /* 0x00000004020c7825 */ /* 0x000fc800078e020c */
[----:B------:R-:W-:-:S04]  /*1a20*/  IMAD.WIDE R18, R9, 0x4, R18 ;  /* 0x0000000409127825 */ /* 0x000fc800078e0212 */
[----:B------:R-:W-:-:S04]  /*1a30*/  IMAD.WIDE R16, R9, 0x4, R16 ;  /* 0x0000000409107825 */ /* 0x000fc800078e0210 */
[----:B--2---:R-:W-:-:S04]  /*1a40*/  FMUL R5, R6, UR10 ;  /* 0x0000000a06057c20 */ /* 0x004fc80008400000 */
[----:B----4-:R-:W-:-:S04]  /*1a50*/  FMUL R5, R5, R10 ;  /* 0x0000000a05057220 */ /* 0x010fc80000400000 */
        /* <DEDUP_REMOVED lines=16> */
[----:B0-----:R-:W-:-:S04]  /*1b60*/  SHF.L.U32 R5, R6, 0x1, RZ ;  /* 0x0000000106057819 */ /* 0x001fc800000006ff */
[----:B------:R-:W-:Y:S02]  /*1b70*/  LOP3.LUT R5, R5, 0x1fe, RZ, 0xc0, !PT ;  /* 0x000001fe05057812 */ /* 0x000fe400078ec0ff */
[----:B-1----:R-:W-:Y:S02]  /*1b80*/  LOP3.LUT R22, R8, 0xff, RZ, 0xc0, !PT ;  /* 0x000000ff08167812 */ /* 0x002fe400078ec0ff */
[----:B------:R-:W3:Y:S01]  /*1b90*/  LDG.E R8, desc[UR6][R14.64] ;  /* 0x000000060e087981 */ /* 0x000ee2000c1e1900 */
[----:B--2---:R-:W-:-:S03]  /*1ba0*/  LOP3.LUT R7, R10, 0xff, RZ, 0xc0, !PT ;  /* 0x000000ff0a077812 */ /* 0x004fc600078ec0ff */
[----:B------:R-:W2:Y:S01]  /*1bb0*/  LDG.E R10, desc[UR6][R20.64] ;  /* 0x00000006140a7981 */ /* 0x000ea2000c1e1900 */
[----:B------:R-:W-:-:S04]  /*1bc0*/  IADD3 R5, PT, PT, R7, R22, R5 ;  /* 0x0000001607057210 */ /* 0x000fc80007ffe005 */
[----:B------:R-:W-:-:S04]  /*1bd0*/  LOP3.LUT R5, R5, 0x7fc, RZ, 0xc0, !PT ;  /* 0x000007fc05057812 */ /* 0x000fc800078ec0ff */
[----:B------:R-:W-:-:S04]  /*1be0*/  IADD3 R6, P0, PT, R5, UR8, RZ ;  /* 0x0000000805067c10 */ /* 0x000fc8000ff1e0ff */
[----:B------:R-:W-:-:S05]  /*1bf0*/  IADD3.X R7, PT, PT, RZ, UR9, RZ, P0, !PT ;  /* 0x00000009ff077c10 */ /* 0x000fca00087fe4ff */
[----:B------:R-:W4:Y:S01]  /*1c00*/  LDG.E R6, desc[UR6][R6.64] ;  /* 0x0000000606067981 */ /* 0x000f22000c1e1900 */
[----:B------:R-:W-:-:S04]  /*1c10*/  IMAD.WIDE R12, R2, 0x4, R12 ;  /* 0x00000004020c7825 */ /* 0x000fc800078e020c */
[----:B------:R-:W-:-:S04]  /*1c20*/  IMAD.WIDE R18, R9, 0x4, R18 ;  /* 0x0000000409127825 */ /* 0x000fc800078e0212 */
[----:B------:R-:W-:-:S04]  /*1c30*/  IMAD.WIDE R16, R9, 0x4, R16 ;  /* 0x0000000409107825 */ /* 0x000fc800078e0210 */
[----:B----4-:R-:W-:-:S04]  /*1c40*/  FMUL R5, R6, UR10 ;  /* 0x0000000a06057c20 */ /* 0x010fc80008400000 */
[----:B--2---:R-:W-:-:S04]  /*1c50*/  FMUL R5, R5, R10 ;  /* 0x0000000a05057220 */ /* 0x004fc80000400000 */
        /* <DEDUP_REMOVED lines=17> */
[----:B------:R0:W3:Y:S02]  /*1d70*/  LDG.E R6, desc[UR6][R20.64] ;  /* 0x0000000614067981 */ /* 0x0000e4000c1e1900 */
[----:B------:R-:W-:-:S02]  /*1d80*/  LOP3.LUT R5, R5, 0x1fe, RZ, 0xc0, !PT ;  /* 0x000001fe05057812 */ /* 0x000fc400078ec0ff */
[----:B-1----:R-:W-:Y:S02]  /*1d90*/  LOP3.LUT R10, R8, 0xff, RZ, 0xc0, !PT ;  /* 0x000000ff080a7812 */ /* 0x002fe400078ec0ff */
[----:B------:R1:W4:Y:S01]  /*1da0*/  LDG.E R8, desc[UR6][R14.64] ;  /* 0x000000060e087981 */ /* 0x000322000c1e1900 */
[----:B--2---:R-:W-:-:S04]  /*1db0*/  LOP3.LUT R7, R23, 0xff, RZ, 0xc0, !PT ;  /* 0x000000ff17077812 */ /* 0x004fc800078ec0ff */
[----:B------:R-:W-:-:S04]  /*1dc0*/  IADD3 R5, PT, PT, R7, R10, R5 ;  /* 0x0000000a07057210 */ /* 0x000fc80007ffe005 */
[----:B------:R-:W-:-:S04]  /*1dd0*/  LOP3.LUT R5, R5, 0x7fc, RZ, 0xc0, !PT ;  /* 0x000007fc05057812 */ /* 0x000fc800078ec0ff */
[----:B------:R-:W-:-:S05]  /*1de0*/  IADD3 R10, P0, PT, R5, UR8, RZ ;  /* 0x00000008050a7c10 */ /* 0x000fca000ff1e0ff */
[----:B------:R-:W-:-:S05]  /*1df0*/  IMAD.X R11, RZ, RZ, UR9, P0 ;  /* 0x00000009ff0b7e24 */ /* 0x000fca00080e06ff */
[----:B------:R-:W2:Y:S01]  /*1e00*/  LDG.E R10, desc[UR6][R10.64] ;  /* 0x000000060a0a7981 */ /* 0x000ea2000c1e1900 */
[----:B------:R-:W-:-:S06]  /*1e10*/  UIADD3 UR4, UPT, UPT, UR4, 0x4, URZ ;  /* 0x0000000404047890 */ /* 0x000fcc000fffe0ff */
[----:B------:R-:W-:Y:S01]  /*1e20*/  ISETP.NE.AND P0, PT, R3, UR4, PT ;  /* 0x0000000403007c0c */ /* 0x000fe2000bf05270 */
[----:B------:R-:W-:-:S04]  /*1e30*/  IMAD.WIDE R18, R9, 0x4, R18 ;  /* 0x0000000409127825 */ /* 0x000fc800078e0212 */
[----:B------:R-:W-:-:S04]  /*1e40*/  IMAD.WIDE R16, R9, 0x4, R16 ;  /* 0x0000000409107825 */ /* 0x000fc800078e0210 */
[----:B0-----:R-:W-:-:S04]  /*1e50*/  IMAD.WIDE R20, R2, 0x4, R20 ;  /* 0x0000000402147825 */ /* 0x001fc800078e0214 */
[----:B-1----:R-:W-:-:S04]  /*1e60*/  IMAD.WIDE R14, R2, 0x4, R14 ;  /* 0x00000004020e7825 */ /* 0x002fc800078e020e */
[----:B--2---:R-:W-:-:S04]  /*1e70*/  FMUL R5, R10, UR10 ;  /* 0x0000000a0a057c20 */ /* 0x004fc80008400000 */
[----:B---3--:R-:W-:Y:S01]  /*1e80*/  FMUL R5, R5, R6 ;  /* 0x0000000605057220 */ /* 0x008fe20000400000 */
[----:B------:R-:W-:-:S04]  /*1e90*/  IMAD.WIDE R6, R2, 0x4, R12 ;  /* 0x0000000402067825 */ /* 0x000fc800078e020c */
[----:B----4-:R-:W-:-:S05]  /*1ea0*/  FFMA R5, R8, UR11, R5 ;  /* 0x0000000b08057c23 */ /* 0x010fca0008000005 */
[----:B------:R2:W-:Y:S01]  /*1eb0*/  STG.E desc[UR6][R6.64], R5 ;  /* 0x0000000506007986 */ /* 0x0005e2000c101906 */
[----:B------:R-:W-:Y:S01]  /*1ec0*/  IMAD.WIDE R12, R2, 0x4, R6 ;  /* 0x00000004020c7825 */ /* 0x000fe200078e0206 */
[----:B------:R-:W-:Y:S06]  /*1ed0*/  @P0 BRA `(.L_x_8) ;  /* 0xfffffff400f40947 */ /* 0x000fec000383ffff */
.L_x_7:
[----:B------:R-:W-:Y:S05]  /*1ee0*/  @!P1 EXIT ;  /* 0x000000000000994d */ /* 0x000fea0003800000 */
[----:B------:R-:W-:Y:S02]  /*1ef0*/  ISETP.NE.AND P0, PT, R4, 0x1, PT ;  /* 0x000000010400780c */ /* 0x000fe40003f05270 */
[----:B------:R-:W-:-:S04]  /*1f00*/  LOP3.LUT R0, R0, 0x1, RZ, 0xc0, !PT ;  /* 0x0000000100007812 */ /* 0x000fc800078ec0ff */
[----:B------:R-:W-:-:S07]  /*1f10*/  ISETP.NE.U32.AND P1, PT, R0, 0x1, PT ;  /* 0x000000010000780c */ /* 0x000fce0003f25070 */
[----:B------:R-:W-:Y:S06]  /*1f20*/  @!P0 BRA `(.L_x_9) ;  /* 0x0000000400088947 */ /* 0x000fec0003800000 */
[----:B------:R-:W3:Y:S01]  /*1f30*/  LDG.E R0, desc[UR6][R18.64] ;  /* 0x0000000612007981 */ /* 0x000ee2000c1e1900 */
[----:B------:R-:W0:Y:S03]  /*1f40*/  LDCU.64 UR4, c[0x0][0x3a8] ;  /* 0x00007500ff0477ac */ /* 0x000e260008000a00 */
[----:B------:R-:W3:Y:S01]  /*1f50*/  LDG.E R3, desc[UR6][R16.64] ;  /* 0x0000000610037981 */ /* 0x000ee2000c1e1900 */
[----:B------:R-:W1:Y:S03]  /*1f60*/  LDCU.64 UR8, c[0x0][0x3c0] ;  /* 0x00007800ff0877ac */ /* 0x000e660008000a00 */
[----:B------:R-:W4:Y:S04]  /*1f70*/  LDG.E R4, desc[UR6][R18.64+0x4] ;  /* 0x0000040612047981 */ /* 0x000f28000c1e1900 */
[----:B--2---:R-:W4:Y:S04]  /*1f80*/  LDG.E R5, desc[UR6][R16.64+0x4] ;  /* 0x0000040610057981 */ /* 0x004f28000c1e1900 */
[----:B------:R-:W2:Y:S04]  /*1f90*/  LDG.E R6, desc[UR6][R18.64+0x8] ;  /* 0x0000080612067981 */ /* 0x000ea8000c1e1900 */
[----:B------:R-:W2:Y:S01]  /*1fa0*/  LDG.E R7, desc[UR6][R16.64+0x8] ;  /* 0x0000080610077981 */ /* 0x000ea2000c1e1900 */
[----:B---3--:R-:W-:-:S06]  /*1fb0*/  FADD R0, R0, -R3 ;  /* 0x8000000300007221 */ /* 0x008fcc0000000000 */
[----:B------:R-:W3:Y:S01]  /*1fc0*/  F2I.U32.TRUNC.NTZ R0, |R0| ;  /* 0x4000000000007305 */ /* 0x000ee2000020f000 */
[----:B----4-:R-:W-:-:S07]  /*1fd0*/  FADD R3, R4, -R5 ;  /* 0x8000000504037221 */ /* 0x010fce0000000000 */
[----:B------:R-:W4:Y:S01]  /*1fe0*/  F2I.U32.TRUNC.NTZ R3, |R3| ;  /* 0x4000000300037305 */ /* 0x000f22000020f000 */
[----:B--2---:R-:W-:Y:S01]  /*1ff0*/  FADD R6, R6, -R7 ;  /* 0x8000000706067221 */ /* 0x004fe20000000000 */
[----:B---3--:R-:W-:-:S06]  /*2000*/  SHF.L.U32 R4, R0, 0x1, RZ ;  /* 0x0000000100047819 */ /* 0x008fcc00000006ff */
[----:B------:R-:W2:Y:S01]  /*2010*/  F2I.U32.TRUNC.NTZ R6, |R6| ;  /* 0x4000000600067305 */ /* 0x000ea2000020f000 */
[----:B------:R-:W-:Y:S02]  /*2020*/  LOP3.LUT R4, R4, 0x1fe, RZ, 0xc0, !PT ;  /* 0x000001fe04047812 */ /* 0x000fe400078ec0ff */
[----:B----4-:R-:W-:Y:S02]  /*2030*/  LOP3.LUT R5, R3, 0xff, RZ, 0xc0, !PT ;  /* 0x000000ff03057812 */ /* 0x010fe400078ec0ff */
[----:B------:R-:W3:Y:S01]  /*2040*/  LDG.E R3, desc[UR6][R14.64] ;  /* 0x000000060e037981 */ /* 0x000ee2000c1e1900 */
[----:B--2---:R-:W-:-:S04]  /*2050*/  LOP3.LUT R7, R6, 0xff, RZ, 0xc0, !PT ;  /* 0x000000ff06077812 */ /* 0x004fc800078ec0ff */
[----:B------:R-:W-:Y:S02]  /*2060*/  IADD3 R4, PT, PT, R7, R5, R4 ;  /* 0x0000000507047210 */ /* 0x000fe40007ffe004 */
[----:B------:R-:W2:Y:S02]  /*2070*/  LDG.E R7, desc[UR6][R20.64] ;  /* 0x0000000614077981 */ /* 0x000ea4000c1e1900 */
[----:B------:R-:W-:-:S04]  /*2080*/  LOP3.LUT R4, R4, 0x7fc, RZ, 0xc0, !PT ;  /* 0x000007fc04047812 */ /* 0x000fc800078ec0ff */
[----:B0-----:R-:W-:-:S04]  /*2090*/  IADD3 R4, P0, PT, R4, UR4, RZ ;  /* 0x0000000404047c10 */ /* 0x001fc8000ff1e0ff */
[----:B------:R-:W-:-:S05]  /*20a0*/  IADD3.X R5, PT, PT, RZ, UR5, RZ, P0, !PT ;  /* 0x00000005ff057c10 */ /* 0x000fca00087fe4ff */
[----:B------:R-:W1:Y:S01]  /*20b0*/  LDG.E R4, desc[UR6][R4.64] ;  /* 0x0000000604047981 */ /* 0x000e62000c1e1900 */
[----:B------:R-:W-:-:S04]  /*20c0*/  IMAD.WIDE R18, R9, 0x4, R18 ;  /* 0x0000000409127825 */ /* 0x000fc800078e0212 */
[----:B------:R-:W-:-:S04]  /*20d0*/  IMAD.WIDE R16, R9, 0x4, R16 ;  /* 0x0000000409107825 */ /* 0x000fc800078e0210 */
[----:B-1----:R-:W-:-:S04]  /*20e0*/  FMUL R0, R4, UR8 ;  /* 0x0000000804007c20 */ /* 0x002fc80008400000 */
        /* <DEDUP_REMOVED lines=10> */
[----:B--2---:R-:W-:-:S06]  /*2190*/  FADD R0, R0, -R5 ;  /* 0x8000000500007221 */ /* 0x004fcc0000000000 */
[----:B------:R-:W0:Y:S01]  /*21a0*/  F2I.U32.TRUNC.NTZ R0, |R0| ;  /* 0x4000000000007305 */ /* 0x000e22000020f000 */
[----:B---3--:R-:W-:Y:S02]  /*21b0*/  FADD R4, R4, -R7 ;  /* 0x8000000704047221 */ /* 0x008fe40000000000 */
[----:B------:R-:W2:Y:S01]  /*21c0*/  LDG.E R7, desc[UR6][R22.64] ;  /* 0x0000000616077981 */ /* 0x000ea2000c1e1900 */
[----:B----4-:R-:W-:-:S04]  /*21d0*/  FADD R6, R6, -R11 ;  /* 0x8000000b06067221 */ /* 0x010fc80000000000 */
[----:B------:R-:W1:Y:S08]  /*21e0*/  F2I.U32.TRUNC.NTZ R4, |R4| ;  /* 0x4000000400047305 */ /* 0x000e70000020f000 */
[----:B------:R-:W3:Y:S01]  /*21f0*/  F2I.U32.TRUNC.NTZ R6, |R6| ;  /* 0x4000000600067305 */ /* 0x000ee2000020f000 */
[----:B0-----:R-:W-:-:S04]  /*2200*/  SHF.L.U32 R3, R0, 0x1, RZ ;  /* 0x0000000100037819 */ /* 0x001fc800000006ff */
[----:B------:R-:W-:Y:S02]  /*2210*/  LOP3.LUT R3, R3, 0x1fe, RZ, 0xc0, !PT ;  /* 0x000001fe03037812 */ /* 0x000fe400078ec0ff */
[----:B-1----:R-:W-:Y:S02]  /*2220*/  LOP3.LUT R8, R4, 0xff, RZ, 0xc0, !PT ;  /* 0x000000ff04087812 */ /* 0x002fe400078ec0ff */
[----:B---3--:R-:W-:-:S04]  /*2230*/  LOP3.LUT R5, R6, 0xff, RZ, 0xc0, !PT ;  /* 0x000000ff06057812 */ /* 0x008fc800078ec0ff */
[----:B------:R-:W-:-:S04]  /*2240*/  IADD3 R3, PT, PT, R5, R8, R3 ;  /* 0x0000000805037210 */ /* 0x000fc80007ffe003 */
[----:B------:R-:W-:-:S04]  /*2250*/  LOP3.LUT R3, R3, 0x7fc, RZ, 0xc0, !PT ;  /* 0x000007fc03037812 */ /* 0x000fc800078ec0ff */
[----:B------:R-:W-:-:S04]  /*2260*/  IADD3 R10, P0, PT, R3, UR4, RZ ;  /* 0x00000004030a7c10 */ /* 0x000fc8000ff1e0ff */
[----:B------:R-:W-:Y:S01]  /*2270*/  IADD3.X R11, PT, PT, RZ, UR5, RZ, P0, !PT ;  /* 0x00000005ff0b7c10 */ /* 0x000fe200087fe4ff */
[----:B------:R-:W-:-:S04]  /*2280*/  IMAD.WIDE R4, R2, 0x4, R14 ;  /* 0x0000000402047825 */ /* 0x000fc800078e020e */
[----:B------:R-:W3:Y:S04]  /*2290*/  LDG.E R10, desc[UR6][R10.64] ;  /* 0x000000060a0a7981 */ /* 0x000ee8000c1e1900 */
[----:B------:R-:W4:Y:S01]  /*22a0*/  LDG.E R3, desc[UR6][R4.64] ;  /* 0x0000000604037981 */ /* 0x000f22000c1e1900 */
[----:B------:R-:W-:-:S04]  /*22b0*/  IMAD.WIDE R18, R9, 0x4, R18 ;  /* 0x0000000409127825 */ /* 0x000fc800078e0212 */
[----:B------:R-:W-:-:S04]  /*22c0*/  IMAD.WIDE R16, R9, 0x4, R16 ;  /* 0x0000000409107825 */ /* 0x000fc800078e0210 */
[----:B------:R-:W-:-:S04]  /*22d0*/  IMAD.WIDE R20, R2, 0x4, R22 ;  /* 0x0000000402147825 */ /* 0x000fc800078e0216 */
[----:B------:R-:W-:-:S04]  /*22e0*/  IMAD.WIDE R14, R2, 0x4, R4 ;  /* 0x00000004020e7825 */ /* 0x000fc800078e0204 */
[----:B---3--:R-:W-:-:S04]  /*22f0*/  FMUL R0, R10, UR8 ;  /* 0x000000080a007c20 */ /* 0x008fc80008400000 */
[----:B--2---:R-:W-:Y:S01]  /*2300*/  FMUL R0, R0, R7 ;  /* 0x0000000700007220 */ /* 0x004fe20000400000 */
[----:B------:R-:W-:-:S04]  /*2310*/  IMAD.WIDE R6, R2, 0x4, R12 ;  /* 0x0000000402067825 */ /* 0x000fc800078e020c */
[----:B----4-:R-:W-:-:S05]  /*2320*/  FFMA R3, R3, UR9, R0 ;  /* 0x0000000903037c23 */ /* 0x010fca0008000000 */
[----:B------:R0:W-:Y:S01]  /*2330*/  STG.E desc[UR6][R6.64], R3 ;  /* 0x0000000306007986 */ /* 0x0001e2000c101906 */
[----:B------:R-:W-:-:S07]  /*2340*/  IMAD.WIDE R12, R2, 0x4, R6 ;  /* 0x00000004020c7825 */ /* 0x000fce00078e0206 */
.L_x_9:
[----:B------:R-:W-:Y:S05]  /*2350*/  @P1 EXIT ;  /* 0x000000000000194d */ /* 0x000fea0003800000 */
[----:B------:R-:W3:Y:S01]  /*2360*/  LDG.E R0, desc[UR6][R18.64] ;  /* 0x0000000612007981 */ /* 0x000ee2000c1e1900 */
[----:B------:R-:W1:Y:S03]  /*2370*/  LDCU.64 UR4, c[0x0][0x3a8] ;  /* 0x00007500ff0477ac */ /* 0x000e660008000a00 */
[----:B0-----:R-:W3:Y:S04]  /*2380*/  LDG.E R3, desc[UR6][R16.64] ;  /* 0x0000000610037981 */ /* 0x001ee8000c1e1900 */
[----:B------:R-:W4:Y:S04]  /*2390*/  LDG.E R2, desc[UR6][R18.64+0x4] ;  /* 0x0000040612027981 */ /* 0x000f28000c1e1900 */
[----:B--2---:R-:W4:Y:S04]  /*23a0*/  LDG.E R5, desc[UR6][R16.64+0x4] ;  /* 0x0000040610057981 */ /* 0x004f28000c1e1900 */
[----:B------:R-:W2:Y:S04]  /*23b0*/  LDG.E R4, desc[UR6][R18.64+0x8] ;  /* 0x0000080612047981 */ /* 0x000ea8000c1e1900 */
[----:B------:R-:W2:Y:S04]  /*23c0*/  LDG.E R7, desc[UR6][R16.64+0x8] ;  /* 0x0000080610077981 */ /* 0x000ea8000c1e1900 */
[----:B------:R-:W5:Y:S04]  /*23d0*/  LDG.E R21, desc[UR6][R20.64] ;  /* 0x0000000614157981 */ /* 0x000f68000c1e1900 */
[----:B------:R-:W5:Y:S01]  /*23e0*/  LDG.E R14, desc[UR6][R14.64] ;  /* 0x000000060e0e7981 */ /* 0x000f62000c1e1900 */
[----:B---3--:R-:W-:-:S06]  /*23f0*/  FADD R0, R0, -R3 ;  /* 0x8000000300007221 */ /* 0x008fcc0000000000 */
[----:B------:R-:W0:Y:S01]  /*2400*/  F2I.U32.TRUNC.NTZ R0, |R0| ;  /* 0x4000000000007305 */ /* 0x000e22000020f000 */
[----:B----4-:R-:W-:-:S07]  /*2410*/  FADD R5, R2, -R5 ;  /* 0x8000000502057221 */ /* 0x010fce0000000000 */
[----:B------:R-:W3:Y:S01]  /*2420*/  F2I.U32.TRUNC.NTZ R5, |R5| ;  /* 0x4000000500057305 */ /* 0x000ee2000020f000 */
[----:B--2---:R-:W-:Y:S01]  /*2430*/  FADD R4, R4, -R7 ;  /* 0x8000000704047221 */ /* 0x004fe20000000000 */
[----:B0-----:R-:W-:-:S06]  /*2440*/  SHF.L.U32 R2, R0, 0x1, RZ ;  /* 0x0000000100027819 */ /* 0x001fcc00000006ff */
[----:B------:R-:W0:Y:S01]  /*2450*/  F2I.U32.TRUNC.NTZ R4, |R4| ;  /* 0x4000000400047305 */ /* 0x000e22000020f000 */
[----:B------:R-:W-:Y:S02]  /*2460*/  LOP3.LUT R2, R2, 0x1fe, RZ, 0xc0, !PT ;  /* 0x000001fe02027812 */ /* 0x000fe400078ec0ff */
[----:B---3--:R-:W-:Y:S02]  /*2470*/  LOP3.LUT R3, R5, 0xff, RZ, 0xc0, !PT ;  /* 0x000000ff05037812 */ /* 0x008fe400078ec0ff */
[----:B0-----:R-:W-:-:S04]  /*2480*/  LOP3.LUT R6, R4, 0xff, RZ, 0xc0, !PT ;  /* 0x000000ff04067812 */ /* 0x001fc800078ec0ff */
[----:B------:R-:W-:-:S04]  /*2490*/  IADD3 R2, PT, PT, R6, R3, R2 ;  /* 0x0000000306027210 */ /* 0x000fc80007ffe002 */
[----:B------:R-:W-:-:S04]  /*24a0*/  LOP3.LUT R2, R2, 0x7fc, RZ, 0xc0, !PT ;  /* 0x000007fc02027812 */ /* 0x000fc800078ec0ff */
[----:B-1----:R-:W-:-:S04]  /*24b0*/  IADD3 R2, P0, PT, R2, UR4, RZ ;  /* 0x0000000402027c10 */ /* 0x002fc8000ff1e0ff */
[----:B------:R-:W-:Y:S01]  /*24c0*/  IADD3.X R3, PT, PT, RZ, UR5, RZ, P0, !PT ;  /* 0x00000005ff037c10 */ /* 0x000fe200087fe4ff */
[----:B------:R-:W0:Y:S04]  /*24d0*/  LDCU.64 UR4, c[0x0][0x3c0] ;  /* 0x00007800ff0477ac */ /* 0x000e280008000a00 */
[----:B------:R-:W0:Y:S02]  /*24e0*/  LDG.E R2, desc[UR6][R2.64] ;  /* 0x0000000602027981 */ /* 0x000e24000c1e1900 */
[----:B0-----:R-:W-:-:S04]  /*24f0*/  FMUL R0, R2, UR4 ;  /* 0x0000000402007c20 */ /* 0x001fc80008400000 */
[----:B-----5:R-:W-:-:S04]  /*2500*/  FMUL R5, R0, R21 ;  /* 0x0000001500057220 */ /* 0x020fc80000400000 */
[----:B------:R-:W-:-:S05]  /*2510*/  FFMA R5, R14, UR5, R5 ;  /* 0x000000050e057c23 */ /* 0x000fca0008000005 */
[----:B------:R-:W-:Y:S01]  /*2520*/  STG.E desc[UR6][R12.64], R5 ;  /* 0x000000050c007986 */ /* 0x000fe2000c101906 */
[----:B------:R-:W-:Y:S05]  /*2530*/  EXIT ;  /* 0x000000000000794d */ /* 0x000fea0003800000 */
.L_x_10:
[----:B------:R-:W-:-:S00]  /*2540*/  BRA `(.L_x_10) ;  /* 0xfffffffc00fc7947 */ /* 0x000fc0000383ffff */
[----:B------:R-:W-:-:S00]  /*2550*/  NOP ;  /* 0x0000000000007918 */ /* 0x000fc00000000000 */
        /* <DEDUP_REMOVED lines=10> */
.L_x_11:


//--------------------- .nv.global.init           --------------------------
	.section	.nv.global.init,"aw",@progbits
	.align	4
.nv.global.init:
	.type		mrg32k3aM1SubSeq,@object
	.size		mrg32k3aM1SubSeq,(mrg32k3aM2SubSeq - mrg32k3aM1SubSeq)
mrg32k3aM1SubSeq:
        /*0000*/ 	.byte	0x0b, 0xcc, 0xee, 0x04, 0x73, 0x29, 0x8b, 0x6f, 0xf6, 0x53, 0x03, 0xf6, 0x23, 0xf6, 0xea, 0xda
        /* <DEDUP_REMOVED lines=125> */
	.type		mrg32k3aM2SubSeq,@object
	.size		mrg32k3aM2SubSeq,(mrg32k3aM1 - mrg32k3aM2SubSeq)
mrg32k3aM2SubSeq:
        /* <DEDUP_REMOVED lines=126> */
	.type		mrg32k3aM1,@object
	.size		mrg32k3aM1,(mrg32k3aM1Seq - mrg32k3aM1)
mrg32k3aM1:
        /* <DEDUP_REMOVED lines=144> */
	.type		mrg32k3aM1Seq,@object
	.size		mrg32k3aM1Seq,(mrg32k3aM2 - mrg32k3aM1Seq)
mrg32k3aM1Seq:
        /* <DEDUP_REMOVED lines=144> */
	.type		mrg32k3aM2,@object
	.size		mrg32k3aM2,(mrg32k3aM2Seq - mrg32k3aM2)
mrg32k3aM2:
        /* <DEDUP_REMOVED lines=144> */
	.type		mrg32k3aM2Seq,@object
	.size		mrg32k3aM2Seq,(precalc_xorwow_matrix - mrg32k3aM2Seq)
mrg32k3aM2Seq:
        /* <DEDUP_REMOVED lines=144> */
	.type		precalc_xorwow_matrix,@object
	.size		precalc_xorwow_matrix,(precalc_xorwow_offset_matrix - precalc_xorwow_matrix)
precalc_xorwow_matrix:
        /* <DEDUP_REMOVED lines=6400> */
	.type		precalc_xorwow_offset_matrix,@object
	.size		precalc_xorwow_offset_matrix,(.L_1 - precalc_xorwow_offset_matrix)
precalc_xorwow_offset_matrix:
        /* <DEDUP_REMOVED lines=6400> */
.L_1:


//--------------------- .nv.shared.reserved.0     --------------------------
	.section	.nv.shared.reserved.0,"aw",@nobits
	.weak		__nv_reservedSMEM_offset_0_alias
	.size		__nv_reservedSMEM_offset_0_alias, 0, 64
	.other		__nv_reservedSMEM_offset_0_alias,@"STO_CUDA_RESERVED_SHARED STV_DEFAULT"
__nv_reservedSMEM_offset_0_alias:
	.zero		0
	.zero		64


//--------------------- .nv.constant0._Z12secondKernelPfS_S_S_S_S_iiiiff --------------------------
	.section	.nv.constant0._Z12secondKernelPfS_S_S_S_S_iiiiff,"a",@progbits
	.sectionflags	@""
	.align	4
.nv.constant0._Z12secondKernelPfS_S_S_S_S_iiiiff:
	.zero		968


//--------------------- SYMBOLS --------------------------

	.type		.nv.reservedSmem.offset0,@object
	.size		.nv.reservedSmem.offset0,0x4
